	.target	sm_100a

	.elftype	@"ET_EXEC"


//--------------------- .note.nv.tkinfo           --------------------------
	.section	.note.nv.tkinfo,"",@"SHT_NOTE"
	.sectionflags	@"SHF_NOTE_NV_TKINFO"
	.tkinfo
        /*0018*/ 	.word	0x00000002
        /*0030*/ 	.string	""
        /*0030*/ 	.string	"ptxas"
        /*0030*/ 	.string	"Cuda compilation tools, release 13.0, V13.0.88"
        /*0030*/ 	.string	"Build cuda_13.0.r13.0/compiler.36424714_0"
        /*0030*/ 	.string	"-arch sm_100a -m 64 "



//--------------------- .note.nv.cuinfo           --------------------------
	.section	.note.nv.cuinfo,"",@"SHT_NOTE"
	.sectionflags	@"SHF_NOTE_NV_CUINFO"
        /*0018*/ 	.short	0x0002
        /*001a*/ 	.short	0x0064
        /*001c*/ 	.short	0x0082
	.zero		2


//--------------------- .nv.info                  --------------------------
	.section	.nv.info,"",@"SHT_CUDA_INFO"
	.align	4


	//----- nvinfo : EIATTR_REGCOUNT
	.align		4
        /*0000*/ 	.byte	0x04, 0x2f
        /*0002*/ 	.short	(.L_19 - .L_18)
	.align		4
.L_18:
        /*0004*/ 	.word	index@(_ZN7cutlass13device_kernelINS_4gemm6kernel13GemmUniversalIN4cute5tupleIJiiiiEEENS1_10collective13CollectiveMmaINS1_35MainloopSm100TmaUmmaWarpSpecializedILi3ELi2ELi4ENS5_IJNS4_1CILi1EEESB_SB_EEEEENS5_IJNSA_ILi64EEENSA_ILi160EEENSA_ILi128EEEEEENS_10bfloat16_tENS5_IJlSB_lEEESI_SJ_NS4_8TiledMMAINS4_8MMA_AtomIJNS4_20SM100_MMA_F16BF16_SSISI_SI_fLi64ELi160ELNS4_4UMMA5MajorE0ELSO_0ELNSN_7ScaleInE0ELSP_0EEEEEENS4_6LayoutISC_NS5_IJNSA_ILi0EEEST_ST_EEEEENS5_IJNS4_10UnderscoreESW_SW_EEEEENS4_13SM90_TMA_LOADENS4_14ComposedLayoutINS4_7SwizzleILi3ELi4ELi3EEENS4_18smem_ptr_flag_bitsILi16EEENSS_INS5_IJNSA_ILi8EEESE_EEENS5_IJSE_SB_EEEEEEEvNS4_8identityESZ_S19_vS1A_EENS_8epilogue10collective18CollectiveEpilogueINS1C_23Sm100TmaWarpSpecializedILi2ELi1ELi80ELb1ELb0EEEJSH_NS5_IJNSS_ISE_SB_EENSS_ISF_SB_EEEEESI_SJ_SI_SJ_NS1C_6fusion15FusionCallbacksIS1G_NS1K_17LinearCombinationISI_fSI_fLNS_15FloatRoundStyleE2EEESH_S1J_JEEENS4_5SM1004TMEM4LOAD26SM100_TMEM_LOAD_16dp256b4xESZ_NS10_INS11_ILi2ELi4ELi3EEES14_NSS_INS5_IJS15_NSA_ILi32EEEEEENS5_IJS1V_SB_EEEEEEENS4_17SM75_U32x4_LDSM_NENS4_14SM90_TMA_STOREES1Z_NS4_17SM90_U32x4_STSM_NENS4_39AutoVectorizingCopyWithAssumedAlignmentILi128EEEEEEvvEEEEvNT_6ParamsE)
        /*0008*/ 	.word	0x000000e0


	//----- nvinfo : EIATTR_FRAME_SIZE
	.align		4
.L_19:
        /*000c*/ 	.byte	0x04, 0x11
        /*000e*/ 	.short	(.L_21 - .L_20)
	.align		4
.L_20:
        /*0010*/ 	.word	index@($__internal_2_$__cuda_sm10x_tcgen05_guardrail_trap_unallocated_columns_being_dealloced)
        /*0014*/ 	.word	0x00000000


	//----- nvinfo : EIATTR_FRAME_SIZE
	.align		4
.L_21:
        /*0018*/ 	.byte	0x04, 0x11
        /*001a*/ 	.short	(.L_23 - .L_22)
	.align		4
.L_22:
        /*001c*/ 	.word	index@($__internal_1_$__cuda_sm10x_tcgen05_guardrail_trap_phase_invalid_during_alloc)
        /*0020*/ 	.word	0x00000000


	//----- nvinfo : EIATTR_FRAME_SIZE
	.align		4
.L_23:
        /*0024*/ 	.byte	0x04, 0x11
        /*0026*/ 	.short	(.L_25 - .L_24)
	.align		4
.L_24:
        /*0028*/ 	.word	index@($__internal_0_$__cuda_sm10x_tcgen05_guardrail_trap_col_being_dealloced_not_returned_by_alloc)
        /*002c*/ 	.word	0x00000000


	//----- nvinfo : EIATTR_FRAME_SIZE
	.align		4
.L_25:
        /*0030*/ 	.byte	0x04, 0x11
        /*0032*/ 	.short	(.L_27 - .L_26)
	.align		4
.L_26:
        /*0034*/ 	.word	index@(_ZN7cutlass13device_kernelINS_4gemm6kernel13GemmUniversalIN4cute5tupleIJiiiiEEENS1_10collective13CollectiveMmaINS1_35MainloopSm100TmaUmmaWarpSpecializedILi3ELi2ELi4ENS5_IJNS4_1CILi1EEESB_SB_EEEEENS5_IJNSA_ILi64EEENSA_ILi160EEENSA_ILi128EEEEEENS_10bfloat16_tENS5_IJlSB_lEEESI_SJ_NS4_8TiledMMAINS4_8MMA_AtomIJNS4_20SM100_MMA_F16BF16_SSISI_SI_fLi64ELi160ELNS4_4UMMA5MajorE0ELSO_0ELNSN_7ScaleInE0ELSP_0EEEEEENS4_6LayoutISC_NS5_IJNSA_ILi0EEEST_ST_EEEEENS5_IJNS4_10UnderscoreESW_SW_EEEEENS4_13SM90_TMA_LOADENS4_14ComposedLayoutINS4_7SwizzleILi3ELi4ELi3EEENS4_18smem_ptr_flag_bitsILi16EEENSS_INS5_IJNSA_ILi8EEESE_EEENS5_IJSE_SB_EEEEEEEvNS4_8identityESZ_S19_vS1A_EENS_8epilogue10collective18CollectiveEpilogueINS1C_23Sm100TmaWarpSpecializedILi2ELi1ELi80ELb1ELb0EEEJSH_NS5_IJNSS_ISE_SB_EENSS_ISF_SB_EEEEESI_SJ_SI_SJ_NS1C_6fusion15FusionCallbacksIS1G_NS1K_17LinearCombinationISI_fSI_fLNS_15FloatRoundStyleE2EEESH_S1J_JEEENS4_5SM1004TMEM4LOAD26SM100_TMEM_LOAD_16dp256b4xESZ_NS10_INS11_ILi2ELi4ELi3EEES14_NSS_INS5_IJS15_NSA_ILi32EEEEEENS5_IJS1V_SB_EEEEEEENS4_17SM75_U32x4_LDSM_NENS4_14SM90_TMA_STOREES1Z_NS4_17SM90_U32x4_STSM_NENS4_39AutoVectorizingCopyWithAssumedAlignmentILi128EEEEEEvvEEEEvNT_6ParamsE)
        /*0038*/ 	.word	0x00000000


	//----- nvinfo : EIATTR_MIN_STACK_SIZE
	.align		4
.L_27:
        /*003c*/ 	.byte	0x04, 0x12
        /*003e*/ 	.short	(.L_29 - .L_28)
	.align		4
.L_28:
        /*0040*/ 	.word	index@(_ZN7cutlass13device_kernelINS_4gemm6kernel13GemmUniversalIN4cute5tupleIJiiiiEEENS1_10collective13CollectiveMmaINS1_35MainloopSm100TmaUmmaWarpSpecializedILi3ELi2ELi4ENS5_IJNS4_1CILi1EEESB_SB_EEEEENS5_IJNSA_ILi64EEENSA_ILi160EEENSA_ILi128EEEEEENS_10bfloat16_tENS5_IJlSB_lEEESI_SJ_NS4_8TiledMMAINS4_8MMA_AtomIJNS4_20SM100_MMA_F16BF16_SSISI_SI_fLi64ELi160ELNS4_4UMMA5MajorE0ELSO_0ELNSN_7ScaleInE0ELSP_0EEEEEENS4_6LayoutISC_NS5_IJNSA_ILi0EEEST_ST_EEEEENS5_IJNS4_10UnderscoreESW_SW_EEEEENS4_13SM90_TMA_LOADENS4_14ComposedLayoutINS4_7SwizzleILi3ELi4ELi3EEENS4_18smem_ptr_flag_bitsILi16EEENSS_INS5_IJNSA_ILi8EEESE_EEENS5_IJSE_SB_EEEEEEEvNS4_8identityESZ_S19_vS1A_EENS_8epilogue10collective18CollectiveEpilogueINS1C_23Sm100TmaWarpSpecializedILi2ELi1ELi80ELb1ELb0EEEJSH_NS5_IJNSS_ISE_SB_EENSS_ISF_SB_EEEEESI_SJ_SI_SJ_NS1C_6fusion15FusionCallbacksIS1G_NS1K_17LinearCombinationISI_fSI_fLNS_15FloatRoundStyleE2EEESH_S1J_JEEENS4_5SM1004TMEM4LOAD26SM100_TMEM_LOAD_16dp256b4xESZ_NS10_INS11_ILi2ELi4ELi3EEES14_NSS_INS5_IJS15_NSA_ILi32EEEEEENS5_IJS1V_SB_EEEEEEENS4_17SM75_U32x4_LDSM_NENS4_14SM90_TMA_STOREES1Z_NS4_17SM90_U32x4_STSM_NENS4_39AutoVectorizingCopyWithAssumedAlignmentILi128EEEEEEvvEEEEvNT_6ParamsE)
        /*0044*/ 	.word	0x00000000
.L_29:


//--------------------- .nv.compat                --------------------------
	.section	.nv.compat,"",@"SHT_CUDA_COMPAT_INFO"
	.align	4
        /*0000*/ 	.byte	0x02, 0x09, 0x01, 0x00, 0x02, 0x02, 0x02, 0x00, 0x02, 0x05, 0x05, 0x00, 0x03, 0x07, 0x01, 0x01
        /*0010*/ 	.byte	0x02, 0x03, 0x01, 0x00, 0x02, 0x06, 0x01, 0x00, 0x04, 0x0b, 0x08, 0x00, 0x09, 0x00, 0x00, 0x00
        /*0020*/ 	.byte	0x00, 0x00, 0x00, 0x00


//--------------------- .nv.info._ZN7cutlass13device_kernelINS_4gemm6kernel13GemmUniversalIN4cute5tupleIJiiiiEEENS1_10collective13CollectiveMmaINS1_35MainloopSm100TmaUmmaWarpSpecializedILi3ELi2ELi4ENS5_IJNS4_1CILi1EEESB_SB_EEEEENS5_IJNSA_ILi64EEENSA_ILi160EEENSA_ILi128EEEEEENS_10bfloat16_tENS5_IJlSB_lEEESI_SJ_NS4_8TiledMMAINS4_8MMA_AtomIJNS4_20SM100_MMA_F16BF16_SSISI_SI_fLi64ELi160ELNS4_4UMMA5MajorE0ELSO_0ELNSN_7ScaleInE0ELSP_0EEEEEENS4_6LayoutISC_NS5_IJNSA_ILi0EEEST_ST_EEEEENS5_IJNS4_10UnderscoreESW_SW_EEEEENS4_13SM90_TMA_LOADENS4_14ComposedLayoutINS4_7SwizzleILi3ELi4ELi3EEENS4_18smem_ptr_flag_bitsILi16EEENSS_INS5_IJNSA_ILi8EEESE_EEENS5_IJSE_SB_EEEEEEEvNS4_8identityESZ_S19_vS1A_EENS_8epilogue10collective18CollectiveEpilogueINS1C_23Sm100TmaWarpSpecializedILi2ELi1ELi80ELb1ELb0EEEJSH_NS5_IJNSS_ISE_SB_EENSS_ISF_SB_EEEEESI_SJ_SI_SJ_NS1C_6fusion15FusionCallbacksIS1G_NS1K_17LinearCombinationISI_fSI_fLNS_15FloatRoundStyleE2EEESH_S1J_JEEENS4_5SM1004TMEM4LOAD26SM100_TMEM_LOAD_16dp256b4xESZ_NS10_INS11_ILi2ELi4ELi3EEES14_NSS_INS5_IJS15_NSA_ILi32EEEEEENS5_IJS1V_SB_EEEEEEENS4_17SM75_U32x4_LDSM_NENS4_14SM90_TMA_STOREES1Z_NS4_17SM90_U32x4_STSM_NENS4_39AutoVectorizingCopyWithAssumedAlignmentILi128EEEEEEvvEEEEvNT_6ParamsE --------------------------
	.section	.nv.info._ZN7cutlass13device_kernelINS_4gemm6kernel13GemmUniversalIN4cute5tupleIJiiiiEEENS1_10collective13CollectiveMmaINS1_35MainloopSm100TmaUmmaWarpSpecializedILi3ELi2ELi4ENS5_IJNS4_1CILi1EEESB_SB_EEEEENS5_IJNSA_ILi64EEENSA_ILi160EEENSA_ILi128EEEEEENS_10bfloat16_tENS5_IJlSB_lEEESI_SJ_NS4_8TiledMMAINS4_8MMA_AtomIJNS4_20SM100_MMA_F16BF16_SSISI_SI_fLi64ELi160ELNS4_4UMMA5MajorE0ELSO_0ELNSN_7ScaleInE0ELSP_0EEEEEENS4_6LayoutISC_NS5_IJNSA_ILi0EEEST_ST_EEEEENS5_IJNS4_10UnderscoreESW_SW_EEEEENS4_13SM90_TMA_LOADENS4_14ComposedLayoutINS4_7SwizzleILi3ELi4ELi3EEENS4_18smem_ptr_flag_bitsILi16EEENSS_INS5_IJNSA_ILi8EEESE_EEENS5_IJSE_SB_EEEEEEEvNS4_8identityESZ_S19_vS1A_EENS_8epilogue10collective18CollectiveEpilogueINS1C_23Sm100TmaWarpSpecializedILi2ELi1ELi80ELb1ELb0EEEJSH_NS5_IJNSS_ISE_SB_EENSS_ISF_SB_EEEEESI_SJ_SI_SJ_NS1C_6fusion15FusionCallbacksIS1G_NS1K_17LinearCombinationISI_fSI_fLNS_15FloatRoundStyleE2EEESH_S1J_JEEENS4_5SM1004TMEM4LOAD26SM100_TMEM_LOAD_16dp256b4xESZ_NS10_INS11_ILi2ELi4ELi3EEES14_NSS_INS5_IJS15_NSA_ILi32EEEEEENS5_IJS1V_SB_EEEEEEENS4_17SM75_U32x4_LDSM_NENS4_14SM90_TMA_STOREES1Z_NS4_17SM90_U32x4_STSM_NENS4_39AutoVectorizingCopyWithAssumedAlignmentILi128EEEEEEvvEEEEvNT_6ParamsE,"",@"SHT_CUDA_INFO"
	.sectionflags	@""
	.align	4


	//----- nvinfo : EIATTR_CUDA_API_VERSION
	.align		4
        /*0000*/ 	.byte	0x04, 0x37
        /*0002*/ 	.short	(.L_31 - .L_30)
.L_30:
        /*0004*/ 	.word	0x00000082


	//----- nvinfo : EIATTR_KPARAM_INFO
	.align		4
.L_31:
        /*0008*/ 	.byte	0x04, 0x17
        /*000a*/ 	.short	(.L_33 - .L_32)
.L_32:
        /*000c*/ 	.word	0x00000000
        /*0010*/ 	.short	0x0000
        /*0012*/ 	.short	0x0000
        /*0014*/ 	.byte	0x00, 0xf0, 0x01, 0x20


	//----- nvinfo : EIATTR_AT_ENTRY_FRAGMENTS
	.align		4
.L_33:
        /*0018*/ 	.byte	0x04, 0x4f
        /*001a*/ 	.short	(.L_35 - .L_34)


	//   ....[0]....
.L_34:
        /*001c*/ 	.word	0x00000006


	//----- nvinfo : EIATTR_RESERVED_SMEM_USED
	.align		4
.L_35:
        /*0020*/ 	.byte	0x01, 0x41
	.zero		2


	//----- nvinfo : EIATTR_SPARSE_MMA_MASK
	.align		4
        /*0024*/ 	.byte	0x03, 0x50
        /*0026*/ 	.short	0x0000


	//----- nvinfo : EIATTR_TCGEN05_1CTA_USED
	.align		4
        /*0028*/ 	.byte	0x01, 0x51
	.zero		2


	//----- nvinfo : EIATTR_MAXREG_COUNT
	.align		4
        /*002c*/ 	.byte	0x03, 0x1b
        /*002e*/ 	.short	0x00ff


	//----- nvinfo : EIATTR_NUM_BARRIERS
	.align		4
        /*0030*/ 	.byte	0x02, 0x4c
        /*0032*/ 	.byte	0x07
	.zero		1


	//----- nvinfo : EIATTR_EXTERNS
	.align		4
        /*0034*/ 	.byte	0x04, 0x0f
        /*0036*/ 	.short	(.L_37 - .L_36)


	//   ....[0]....
	.align		4
.L_36:
        /*0038*/ 	.word	index@(__assertfail)


	//----- nvinfo : EIATTR_MERCURY_ISA_VERSION
	.align		4
.L_37:
        /*003c*/ 	.byte	0x03, 0x5f
        /*003e*/ 	.short	0x0101


	//----- nvinfo : EIATTR_INT_WARP_WIDE_INSTR_OFFSETS
	.align		4
        /*0040*/ 	.byte	0x04, 0x31
        /*0042*/ 	.short	(.L_39 - .L_38)


	//   ....[0]....
.L_38:
        /*0044*/ 	.word	0x00001ef0


	//   ....[1]....
        /*0048*/ 	.word	0x00003ac0


	//   ....[2]....
        /*004c*/ 	.word	0x00003ae0


	//   ....[3]....
        /*0050*/ 	.word	0x00003b10


	//   ....[4]....
        /*0054*/ 	.word	0x00004590


	//   ....[5]....
        /*0058*/ 	.word	0x000045a0


	//   ....[6]....
        /*005c*/ 	.word	0x000045d0


	//   ....[7]....
        /*0060*/ 	.word	0x00004600


	//   ....[8]....
        /*0064*/ 	.word	0x00004790


	//   ....[9]....
        /*0068*/ 	.word	0x000047c0


	//----- nvinfo : EIATTR_COOP_GROUP_MASK_REGIDS
	.align		4
.L_39:
        /*006c*/ 	.byte	0x04, 0x29
        /*006e*/ 	.short	(.L_41 - .L_40)


	//   ....[0]....
.L_40:
        /*0070*/ 	.word	0xffffffff


	//   ....[1]....
        /*0074*/ 	.word	0xffffffff


	//   ....[2]....
        /*0078*/ 	.word	0xffffffff


	//   ....[3]....
        /*007c*/ 	.word	0xffffffff


	//   ....[4]....
        /*0080*/ 	.word	0xffffffff


	//   ....[5]....
        /*0084*/ 	.word	0xffffffff


	//   ....[6]....
        /*0088*/ 	.word	0xffffffff


	//   ....[7]....
        /*008c*/ 	.word	0xffffffff


	//   ....[8]....
        /*0090*/ 	.word	0xffffffff


	//   ....[9]....
        /*0094*/ 	.word	0xffffffff


	//   ....[10]....
        /*0098*/ 	.word	0xffffffff


	//   ....[11]....
        /*009c*/ 	.word	0xffffffff


	//   ....[12]....
        /*00a0*/ 	.word	0xffffffff


	//----- nvinfo : EIATTR_COOP_GROUP_INSTR_OFFSETS
	.align		4
.L_41:
        /*00a4*/ 	.byte	0x04, 0x28
        /*00a6*/ 	.short	(.L_43 - .L_42)


	//   ....[0]....
.L_42:
        /*00a8*/ 	.word	0x00000090


	//   ....[1]....
        /*00ac*/ 	.word	0x000004d0


	//   ....[2]....
        /*00b0*/ 	.word	0x00000620


	//   ....[3]....
        /*00b4*/ 	.word	0x00000780


	//   ....[4]....
        /*00b8*/ 	.word	0x00000880


	//   ....[5]....
        /*00bc*/ 	.word	0x000009f0


	//   ....[6]....
        /*00c0*/ 	.word	0x00000b90


	//   ....[7]....
        /*00c4*/ 	.word	0x00001dd0


	//   ....[8]....
        /*00c8*/ 	.word	0x00002b20


	//   ....[9]....
        /*00cc*/ 	.word	0x00002d30


	//   ....[10]....
        /*00d0*/ 	.word	0x00002d60


	//   ....[11]....
        /*00d4*/ 	.word	0x000039a0


	//   ....[12]....
        /*00d8*/ 	.word	0x00003bd0


	//----- nvinfo : EIATTR_VRC_CTA_INIT_COUNT
	.align		4
.L_43:
        /*00dc*/ 	.byte	0x02, 0x4a
        /*00de*/ 	.byte	0x80
	.zero		1


	//----- nvinfo : EIATTR_SYSCALL_OFFSETS
	.align		4
        /*00e0*/ 	.byte	0x04, 0x46
        /*00e2*/ 	.short	(.L_45 - .L_44)


	//   ....[0]....
.L_44:
        /*00e4*/ 	.word	0x00005300


	//   ....[1]....
        /*00e8*/ 	.word	0x000053f0


	//   ....[2]....
        /*00ec*/ 	.word	0x00005d90


	//   ....[3]....
        /*00f0*/ 	.word	0x00005f00


	//   ....[4]....
        /*00f4*/ 	.word	0x00006070


	//   ....[5]....
        /*00f8*/ 	.word	0x000061e0


	//   ....[6]....
        /*00fc*/ 	.word	0x00006350


	//----- nvinfo : EIATTR_MBARRIER_INSTR_OFFSETS
	.align		4
.L_45:
        /*0100*/ 	.byte	0x04, 0x39
        /*0102*/ 	.short	(.L_47 - .L_46)


	//   ....[0]....
.L_46:
        /*0104*/ 	.word	0x000005b0
        /*0108*/ 	.word	0x000000ff
        /*010c*/ 	.word	0x00000000
        /*0110*/ 	.short	0x0100
        /*0112*/ 	.byte	0x05
	.zero		1


	//   ....[1]....
        /*0114*/ 	.word	0x000005c0
        /*0118*/ 	.word	0x000000ff
        /*011c*/ 	.word	0x00000018
        /*0120*/ 	.short	0x0100
        /*0122*/ 	.byte	0x05
	.zero		1


	//   ....[2]....
        /*0124*/ 	.word	0x000005d0
        /*0128*/ 	.word	0x000000ff
        /*012c*/ 	.word	0x00000008
        /*0130*/ 	.short	0x0100
        /*0132*/ 	.byte	0x05
	.zero		1


	//   ....[3]....
        /*0134*/ 	.word	0x000005e0
        /*0138*/ 	.word	0x000000ff
        /*013c*/ 	.word	0x00000020
        /*0140*/ 	.short	0x0100
        /*0142*/ 	.byte	0x05
	.zero		1


	//   ....[4]....
        /*0144*/ 	.word	0x000005f0
        /*0148*/ 	.word	0x000000ff
        /*014c*/ 	.word	0x00000010
        /*0150*/ 	.short	0x0100
        /*0152*/ 	.byte	0x05
	.zero		1


	//   ....[5]....
        /*0154*/ 	.word	0x00000600
        /*0158*/ 	.word	0x000000ff
        /*015c*/ 	.word	0x00000028
        /*0160*/ 	.short	0x0100
        /*0162*/ 	.byte	0x05
	.zero		1


	//   ....[6]....
        /*0164*/ 	.word	0x00000730
        /*0168*/ 	.word	0x000000ff
        /*016c*/ 	.word	0x00000030
        /*0170*/ 	.short	0x0100
        /*0172*/ 	.byte	0x06
	.zero		1


	//   ....[7]....
        /*0174*/ 	.word	0x00000740
        /*0178*/ 	.word	0x000000ff
        /*017c*/ 	.word	0x00000040
        /*0180*/ 	.short	0x0100
        /*0182*/ 	.byte	0x06
	.zero		1


	//   ....[8]....
        /*0184*/ 	.word	0x00000750
        /*0188*/ 	.word	0x000000ff
        /*018c*/ 	.word	0x00000038
        /*0190*/ 	.short	0x0100
        /*0192*/ 	.byte	0x06
	.zero		1


	//   ....[9]....
        /*0194*/ 	.word	0x00000760
        /*0198*/ 	.word	0x000000ff
        /*019c*/ 	.word	0x00000048
        /*01a0*/ 	.short	0x0100
        /*01a2*/ 	.byte	0x06
	.zero		1


	//   ....[10]....
        /*01a4*/ 	.word	0x00000850
        /*01a8*/ 	.word	0x000000ff
        /*01ac*/ 	.word	0x00000050
        /*01b0*/ 	.short	0x0100
        /*01b2*/ 	.byte	0x05
	.zero		1


	//   ....[11]....
        /*01b4*/ 	.word	0x00000860
        /*01b8*/ 	.word	0x000000ff
        /*01bc*/ 	.word	0x00000058
        /*01c0*/ 	.short	0x0100
        /*01c2*/ 	.byte	0x05
	.zero		1


	//   ....[12]....
        /*01c4*/ 	.word	0x000009a0
        /*01c8*/ 	.word	0x000000ff
        /*01cc*/ 	.word	0x00000060
        /*01d0*/ 	.short	0x0100
        /*01d2*/ 	.byte	0x05
	.zero		1


	//   ....[13]....
        /*01d4*/ 	.word	0x000009b0
        /*01d8*/ 	.word	0x000000ff
        /*01dc*/ 	.word	0x00000070
        /*01e0*/ 	.short	0x0100
        /*01e2*/ 	.byte	0x05
	.zero		1


	//   ....[14]....
        /*01e4*/ 	.word	0x000009c0
        /*01e8*/ 	.word	0x000000ff
        /*01ec*/ 	.word	0x00000068
        /*01f0*/ 	.short	0x0100
        /*01f2*/ 	.byte	0x05
	.zero		1


	//   ....[15]....
        /*01f4*/ 	.word	0x000009d0
        /*01f8*/ 	.word	0x000000ff
        /*01fc*/ 	.word	0x00000078
        /*0200*/ 	.short	0x0100
        /*0202*/ 	.byte	0x05
	.zero		1


	//   ....[16]....
        /*0204*/ 	.word	0x00000b00
        /*0208*/ 	.word	0x000000ff
        /*020c*/ 	.word	0x00000080
        /*0210*/ 	.short	0x0100
        /*0212*/ 	.byte	0x06
	.zero		1


	//   ....[17]....
        /*0214*/ 	.word	0x00000b10
        /*0218*/ 	.word	0x000000ff
        /*021c*/ 	.word	0x000000a0
        /*0220*/ 	.short	0x0100
        /*0222*/ 	.byte	0x06
	.zero		1


	//   ....[18]....
        /*0224*/ 	.word	0x00000b20
        /*0228*/ 	.word	0x000000ff
        /*022c*/ 	.word	0x00000088
        /*0230*/ 	.short	0x0100
        /*0232*/ 	.byte	0x06
	.zero		1


	//   ....[19]....
        /*0234*/ 	.word	0x00000b30
        /*0238*/ 	.word	0x000000ff
        /*023c*/ 	.word	0x000000a8
        /*0240*/ 	.short	0x0100
        /*0242*/ 	.byte	0x06
	.zero		1


	//   ....[20]....
        /*0244*/ 	.word	0x00000b40
        /*0248*/ 	.word	0x000000ff
        /*024c*/ 	.word	0x00000090
        /*0250*/ 	.short	0x0100
        /*0252*/ 	.byte	0x06
	.zero		1


	//   ....[21]....
        /*0254*/ 	.word	0x00000b50
        /*0258*/ 	.word	0x000000ff
        /*025c*/ 	.word	0x000000b0
        /*0260*/ 	.short	0x0100
        /*0262*/ 	.byte	0x06
	.zero		1


	//   ....[22]....
        /*0264*/ 	.word	0x00000b60
        /*0268*/ 	.word	0x000000ff
        /*026c*/ 	.word	0x00000098
        /*0270*/ 	.short	0x0100
        /*0272*/ 	.byte	0x06
	.zero		1


	//   ....[23]....
        /*0274*/ 	.word	0x00000b70
        /*0278*/ 	.word	0x000000ff
        /*027c*/ 	.word	0x000000b8
        /*0280*/ 	.short	0x0100
        /*0282*/ 	.byte	0x06
	.zero		1


	//   ....[24]....
        /*0284*/ 	.word	0x00000c60
        /*0288*/ 	.word	0x000000ff
        /*028c*/ 	.word	0x000000c0
        /*0290*/ 	.short	0x0100
        /*0292*/ 	.byte	0x05
	.zero		1


	//   ....[25]....
        /*0294*/ 	.word	0x00000c70
        /*0298*/ 	.word	0x000000ff
        /*029c*/ 	.word	0x000000d0
        /*02a0*/ 	.short	0x0100
        /*02a2*/ 	.byte	0x05
	.zero		1


	//   ....[26]....
        /*02a4*/ 	.word	0x00000c80
        /*02a8*/ 	.word	0x000000ff
        /*02ac*/ 	.word	0x000000c8
        /*02b0*/ 	.short	0x0100
        /*02b2*/ 	.byte	0x05
	.zero		1


	//   ....[27]....
        /*02b4*/ 	.word	0x00000c90
        /*02b8*/ 	.word	0x000000ff
        /*02bc*/ 	.word	0x000000d8
        /*02c0*/ 	.short	0x0100
        /*02c2*/ 	.byte	0x05
	.zero		1


	//   ....[28]....
        /*02c4*/ 	.word	0x00001570
        /*02c8*/ 	.word	0x00000003
        /*02cc*/ 	.word	0x000000d0
        /*02d0*/ 	.short	0x010a
        /*02d2*/ 	.byte	0xff
	.zero		1


	//   ....[29]....
        /*02d4*/ 	.word	0x000015a0
        /*02d8*/ 	.word	0x00000003
        /*02dc*/ 	.word	0x000000c0
        /*02e0*/ 	.short	0x0101
        /*02e2*/ 	.byte	0xff
	.zero		1


	//   ....[30]....
        /*02e4*/ 	.word	0x00001670
        /*02e8*/ 	.word	0x000000ff
        /*02ec*/ 	.word	0x00000018
        /*02f0*/ 	.short	0x010a
        /*02f2*/ 	.byte	0x05
	.zero		1


	//   ....[31]....
        /*02f4*/ 	.word	0x00001710
        /*02f8*/ 	.word	0x000000ff
        /*02fc*/ 	.word	0x00000018
        /*0300*/ 	.short	0x010a
        /*0302*/ 	.byte	0x21
	.zero		1


	//   ....[32]....
        /*0304*/ 	.word	0x00001860
        /*0308*/ 	.word	0x000000ff
        /*030c*/ 	.word	0x00000018
        /*0310*/ 	.short	0x010a
        /*0312*/ 	.byte	0x08
	.zero		1


	//   ....[33]....
        /*0314*/ 	.word	0x00001a30
        /*0318*/ 	.word	0x000000ff
        /*031c*/ 	.word	0x00000058
        /*0320*/ 	.short	0x0101
        /*0322*/ 	.byte	0x04
	.zero		1


	//   ....[34]....
        /*0324*/ 	.word	0x00001a50
        /*0328*/ 	.word	0x000000ff
        /*032c*/ 	.word	0x00000018
        /*0330*/ 	.short	0x010a
        /*0332*/ 	.byte	0x05
	.zero		1


	//   ....[35]....
        /*0334*/ 	.word	0x00001ad0
        /*0338*/ 	.word	0x000000ff
        /*033c*/ 	.word	0x00000018
        /*0340*/ 	.short	0x010a
        /*0342*/ 	.byte	0x21
	.zero		1


	//   ....[36]....
        /*0344*/ 	.word	0x00001c30
        /*0348*/ 	.word	0x000000ff
        /*034c*/ 	.word	0x00000018
        /*0350*/ 	.short	0x010a
        /*0352*/ 	.byte	0x08
	.zero		1


	//   ....[37]....
        /*0354*/ 	.word	0x00001e00
        /*0358*/ 	.word	0x00000002
        /*035c*/ 	.word	0x00000060
        /*0360*/ 	.short	0x010a
        /*0362*/ 	.byte	0xff
	.zero		1


	//   ....[38]....
        /*0364*/ 	.word	0x00001ec0
        /*0368*/ 	.word	0x00000002
        /*036c*/ 	.word	0x00000000
        /*0370*/ 	.short	0x0101
        /*0372*/ 	.byte	0xff
	.zero		1


	//   ....[39]....
        /*0374*/ 	.word	0x00002420
        /*0378*/ 	.word	0x000000ff
        /*037c*/ 	.word	0x00000000
        /*0380*/ 	.short	0x010a
        /*0382*/ 	.byte	0x05
	.zero		1


	//   ....[40]....
        /*0384*/ 	.word	0x000024b0
        /*0388*/ 	.word	0x000000ff
        /*038c*/ 	.word	0x00000000
        /*0390*/ 	.short	0x010a
        /*0392*/ 	.byte	0x05
	.zero		1


	//   ....[41]....
        /*0394*/ 	.word	0x00002550
        /*0398*/ 	.word	0x00000000
        /*039c*/ 	.word	0x00000000
        /*03a0*/ 	.short	0x010a
        /*03a2*/ 	.byte	0xff
	.zero		1


	//   ....[42]....
        /*03a4*/ 	.word	0x00002670
        /*03a8*/ 	.word	0x00000000
        /*03ac*/ 	.word	0x000000c0
        /*03b0*/ 	.short	0x010a
        /*03b2*/ 	.byte	0xff
	.zero		1


	//   ....[43]....
        /*03b4*/ 	.word	0x000026d0
        /*03b8*/ 	.word	0x00000004
        /*03bc*/ 	.word	0x00000000
        /*03c0*/ 	.short	0x0101
        /*03c2*/ 	.byte	0xff
	.zero		1


	//   ....[44]....
        /*03c4*/ 	.word	0x000026f0
        /*03c8*/ 	.word	0x000000ff
        /*03cc*/ 	.word	0x00000070
        /*03d0*/ 	.short	0x010a
        /*03d2*/ 	.byte	0x05
	.zero		1


	//   ....[45]....
        /*03d4*/ 	.word	0x00002810
        /*03d8*/ 	.word	0x00000000
        /*03dc*/ 	.word	0x00000060
        /*03e0*/ 	.short	0x010a
        /*03e2*/ 	.byte	0xff
	.zero		1


	//   ....[46]....
        /*03e4*/ 	.word	0x00002920
        /*03e8*/ 	.word	0x00000000
        /*03ec*/ 	.word	0x00000000
        /*03f0*/ 	.short	0x0101
        /*03f2*/ 	.byte	0xff
	.zero		1


	//   ....[47]....
        /*03f4*/ 	.word	0x000029b0
        /*03f8*/ 	.word	0x000000ff
        /*03fc*/ 	.word	0x00000070
        /*0400*/ 	.short	0x0106
        /*0402*/ 	.byte	0x05
	.zero		1


	//   ....[48]....
        /*0404*/ 	.word	0x000029d0
        /*0408*/ 	.word	0x000000ff
        /*040c*/ 	.word	0x00000070
        /*0410*/ 	.short	0x010a
        /*0412*/ 	.byte	0x05
	.zero		1


	//   ....[49]....
        /*0414*/ 	.word	0x00002a60
        /*0418*/ 	.word	0x000000ff
        /*041c*/ 	.word	0x00000070
        /*0420*/ 	.short	0x0106
        /*0422*/ 	.byte	0x04
	.zero		1


	//   ....[50]....
        /*0424*/ 	.word	0x00002aa0
        /*0428*/ 	.word	0x00000000
        /*042c*/ 	.word	0x00000070
        /*0430*/ 	.short	0x010a
        /*0432*/ 	.byte	0xff
	.zero		1


	//   ....[51]....
        /*0434*/ 	.word	0x00003060
        /*0438*/ 	.word	0x00000000
        /*043c*/ 	.word	0x00000060
        /*0440*/ 	.short	0x010a
        /*0442*/ 	.byte	0xff
	.zero		1


	//   ....[52]....
        /*0444*/ 	.word	0x00003170
        /*0448*/ 	.word	0x00000003
        /*044c*/ 	.word	0x00000000
        /*0450*/ 	.short	0x0101
        /*0452*/ 	.byte	0xff
	.zero		1


	//   ....[53]....
        /*0454*/ 	.word	0x00003180
        /*0458*/ 	.word	0x000000ff
        /*045c*/ 	.word	0x00000000
        /*0460*/ 	.short	0x010a
        /*0462*/ 	.byte	0x05
	.zero		1


	//   ....[54]....
        /*0464*/ 	.word	0x000031f0
        /*0468*/ 	.word	0x000000ff
        /*046c*/ 	.word	0x000000a0
        /*0470*/ 	.short	0x010a
        /*0472*/ 	.byte	0x0e
	.zero		1


	//   ....[55]....
        /*0474*/ 	.word	0x000032c0
        /*0478*/ 	.word	0x000000ff
        /*047c*/ 	.word	0x00000000
        /*0480*/ 	.short	0x010a
        /*0482*/ 	.byte	0x13
	.zero		1


	//   ....[56]....
        /*0484*/ 	.word	0x000033f0
        /*0488*/ 	.word	0x000000ff
        /*048c*/ 	.word	0x00000000
        /*0490*/ 	.short	0x010a
        /*0492*/ 	.byte	0x24
	.zero		1


	//   ....[57]....
        /*0494*/ 	.word	0x000037d0
        /*0498*/ 	.word	0x000000ff
        /*049c*/ 	.word	0x00000000
        /*04a0*/ 	.short	0x010a
        /*04a2*/ 	.byte	0x05
	.zero		1


	//   ....[58]....
        /*04a4*/ 	.word	0x00003860
        /*04a8*/ 	.word	0x000000ff
        /*04ac*/ 	.word	0x00000000
        /*04b0*/ 	.short	0x010a
        /*04b2*/ 	.byte	0x05
	.zero		1


	//   ....[59]....
        /*04b4*/ 	.word	0x000038f0
        /*04b8*/ 	.word	0x000000ff
        /*04bc*/ 	.word	0x00000000
        /*04c0*/ 	.short	0x010a
        /*04c2*/ 	.byte	0x05
	.zero		1


	//   ....[60]....
        /*04c4*/ 	.word	0x00003980
        /*04c8*/ 	.word	0x000000ff
        /*04cc*/ 	.word	0x00000000
        /*04d0*/ 	.short	0x010a
        /*04d2*/ 	.byte	0x06
	.zero		1


	//   ....[61]....
        /*04d4*/ 	.word	0x00003dc0
        /*04d8*/ 	.word	0x00000000
        /*04dc*/ 	.word	0x00000060
        /*04e0*/ 	.short	0x010a
        /*04e2*/ 	.byte	0xff
	.zero		1


	//   ....[62]....
        /*04e4*/ 	.word	0x00003ea0
        /*04e8*/ 	.word	0x00000000
        /*04ec*/ 	.word	0x00000000
        /*04f0*/ 	.short	0x0101
        /*04f2*/ 	.byte	0xff
	.zero		1


	//   ....[63]....
        /*04f4*/ 	.word	0x000041c0
        /*04f8*/ 	.word	0x000000ff
        /*04fc*/ 	.word	0x00000058
        /*0500*/ 	.short	0x010a
        /*0502*/ 	.byte	0x04
	.zero		1


	//   ....[64]....
        /*0504*/ 	.word	0x000043a0
        /*0508*/ 	.word	0x000000ff
        /*050c*/ 	.word	0x00000040
        /*0510*/ 	.short	0x010a
        /*0512*/ 	.byte	0x0d
	.zero		1


	//   ....[65]....
        /*0514*/ 	.word	0x000047f0
        /*0518*/ 	.word	0x000000ff
        /*051c*/ 	.word	0x00000030
        /*0520*/ 	.short	0x010b
        /*0522*/ 	.byte	0x0d
	.zero		1


	//   ....[66]....
        /*0524*/ 	.word	0x00004850
        /*0528*/ 	.word	0x000000ff
        /*052c*/ 	.word	0x00000000
        /*0530*/ 	.short	0x0101
        /*0532*/ 	.byte	0x15
	.zero		1


	//   ....[67]....
        /*0534*/ 	.word	0x00004900
        /*0538*/ 	.word	0x000000ff
        /*053c*/ 	.word	0x00000000
        /*0540*/ 	.short	0x010a
        /*0542*/ 	.byte	0x04
	.zero		1


	//   ....[68]....
        /*0544*/ 	.word	0x000049a0
        /*0548*/ 	.word	0x00000000
        /*054c*/ 	.word	0x00000000
        /*0550*/ 	.short	0x010a
        /*0552*/ 	.byte	0xff
	.zero		1


	//   ....[69]....
        /*0554*/ 	.word	0x00004d10
        /*0558*/ 	.word	0x00000000
        /*055c*/ 	.word	0x00000060
        /*0560*/ 	.short	0x010a
        /*0562*/ 	.byte	0xff
	.zero		1


	//   ....[70]....
        /*0564*/ 	.word	0x00004e20
        /*0568*/ 	.word	0x00000000
        /*056c*/ 	.word	0x00000000
        /*0570*/ 	.short	0x0101
        /*0572*/ 	.byte	0xff
	.zero		1


	//   ....[71]....
        /*0574*/ 	.word	0x00005820
        /*0578*/ 	.word	0x00000000
        /*057c*/ 	.word	0x00000030
        /*0580*/ 	.short	0x010a
        /*0582*/ 	.byte	0xff
	.zero		1


	//   ....[72]....
        /*0584*/ 	.word	0x00005860
        /*0588*/ 	.word	0x000000a0
        /*058c*/ 	.word	0x00000080
        /*0590*/ 	.short	0x010a
        /*0592*/ 	.byte	0xff
	.zero		1


	//   ....[73]....
        /*0594*/ 	.word	0x00005960
        /*0598*/ 	.word	0x00000000
        /*059c*/ 	.word	0x00000030
        /*05a0*/ 	.short	0x010a
        /*05a2*/ 	.byte	0xff
	.zero		1


	//   ....[74]....
        /*05a4*/ 	.word	0x00005c70
        /*05a8*/ 	.word	0x000000a0
        /*05ac*/ 	.word	0x00000080
        /*05b0*/ 	.short	0x010a
        /*05b2*/ 	.byte	0xff
	.zero		1


	//   ....[75]....
        /*05b4*/ 	.word	0x00006690
        /*05b8*/ 	.word	0x000000ff
        /*05bc*/ 	.word	0x00000000
        /*05c0*/ 	.short	0x0101
        /*05c2*/ 	.byte	0x05
	.zero		1


	//   ....[76]....
        /*05c4*/ 	.word	0x000079f0
        /*05c8*/ 	.word	0x00000000
        /*05cc*/ 	.word	0x00000000
        /*05d0*/ 	.short	0x0101
        /*05d2*/ 	.byte	0xff
	.zero		1


	//   ....[77]....
        /*05d4*/ 	.word	0x00007c90
        /*05d8*/ 	.word	0x00000003
        /*05dc*/ 	.word	0x000000d0
        /*05e0*/ 	.short	0x010a
        /*05e2*/ 	.byte	0xff
	.zero		1


	//   ....[78]....
        /*05e4*/ 	.word	0x00007cf0
        /*05e8*/ 	.word	0x00000002
        /*05ec*/ 	.word	0x00000018
        /*05f0*/ 	.short	0x010a
        /*05f2*/ 	.byte	0xff
	.zero		1


	//   ....[79]....
        /*05f4*/ 	.word	0x00007d50
        /*05f8*/ 	.word	0x00000002
        /*05fc*/ 	.word	0x00000018
        /*0600*/ 	.short	0x010a
        /*0602*/ 	.byte	0xff
	.zero		1


	//   ....[80]....
        /*0604*/ 	.word	0x00007da0
        /*0608*/ 	.word	0x00000002
        /*060c*/ 	.word	0x00000060
        /*0610*/ 	.short	0x010a
        /*0612*/ 	.byte	0xff
	.zero		1


	//   ....[81]....
        /*0614*/ 	.word	0x00007e00
        /*0618*/ 	.word	0x00000000
        /*061c*/ 	.word	0x00000000
        /*0620*/ 	.short	0x010a
        /*0622*/ 	.byte	0xff
	.zero		1


	//   ....[82]....
        /*0624*/ 	.word	0x00007e60
        /*0628*/ 	.word	0x00000000
        /*062c*/ 	.word	0x00000000
        /*0630*/ 	.short	0x010a
        /*0632*/ 	.byte	0xff
	.zero		1


	//   ....[83]....
        /*0634*/ 	.word	0x00007eb0
        /*0638*/ 	.word	0x00000000
        /*063c*/ 	.word	0x000000c0
        /*0640*/ 	.short	0x010a
        /*0642*/ 	.byte	0xff
	.zero		1


	//   ....[84]....
        /*0644*/ 	.word	0x00007f10
        /*0648*/ 	.word	0x00000000
        /*064c*/ 	.word	0x00000070
        /*0650*/ 	.short	0x010a
        /*0652*/ 	.byte	0xff
	.zero		1


	//   ....[85]....
        /*0654*/ 	.word	0x00007f60
        /*0658*/ 	.word	0x00000000
        /*065c*/ 	.word	0x00000060
        /*0660*/ 	.short	0x010a
        /*0662*/ 	.byte	0xff
	.zero		1


	//   ....[86]....
        /*0664*/ 	.word	0x00007fc0
        /*0668*/ 	.word	0x00000000
        /*066c*/ 	.word	0x00000070
        /*0670*/ 	.short	0x010a
        /*0672*/ 	.byte	0xff
	.zero		1


	//   ....[87]....
        /*0674*/ 	.word	0x00008010
        /*0678*/ 	.word	0x00000000
        /*067c*/ 	.word	0x00000060
        /*0680*/ 	.short	0x010a
        /*0682*/ 	.byte	0xff
	.zero		1


	//   ....[88]....
        /*0684*/ 	.word	0x00008070
        /*0688*/ 	.word	0x00000003
        /*068c*/ 	.word	0x000000a0
        /*0690*/ 	.short	0x010a
        /*0692*/ 	.byte	0xff
	.zero		1


	//   ....[89]....
        /*0694*/ 	.word	0x000080d0
        /*0698*/ 	.word	0x00000000
        /*069c*/ 	.word	0x00000000
        /*06a0*/ 	.short	0x010a
        /*06a2*/ 	.byte	0xff
	.zero		1


	//   ....[90]....
        /*06a4*/ 	.word	0x00008130
        /*06a8*/ 	.word	0x00000000
        /*06ac*/ 	.word	0x00000000
        /*06b0*/ 	.short	0x010a
        /*06b2*/ 	.byte	0xff
	.zero		1


	//   ....[91]....
        /*06b4*/ 	.word	0x00008190
        /*06b8*/ 	.word	0x00000000
        /*06bc*/ 	.word	0x00000000
        /*06c0*/ 	.short	0x010a
        /*06c2*/ 	.byte	0xff
	.zero		1


	//   ....[92]....
        /*06c4*/ 	.word	0x000081f0
        /*06c8*/ 	.word	0x00000000
        /*06cc*/ 	.word	0x00000000
        /*06d0*/ 	.short	0x010a
        /*06d2*/ 	.byte	0xff
	.zero		1


	//   ....[93]....
        /*06d4*/ 	.word	0x00008250
        /*06d8*/ 	.word	0x00000000
        /*06dc*/ 	.word	0x00000000
        /*06e0*/ 	.short	0x010a
        /*06e2*/ 	.byte	0xff
	.zero		1


	//   ....[94]....
        /*06e4*/ 	.word	0x000082a0
        /*06e8*/ 	.word	0x00000000
        /*06ec*/ 	.word	0x00000060
        /*06f0*/ 	.short	0x010a
        /*06f2*/ 	.byte	0xff
	.zero		1


	//   ....[95]....
        /*06f4*/ 	.word	0x00008300
        /*06f8*/ 	.word	0x00000000
        /*06fc*/ 	.word	0x00000058
        /*0700*/ 	.short	0x010a
        /*0702*/ 	.byte	0xff
	.zero		1


	//   ....[96]....
        /*0704*/ 	.word	0x00008360
        /*0708*/ 	.word	0x00000003
        /*070c*/ 	.word	0x00000040
        /*0710*/ 	.short	0x010a
        /*0712*/ 	.byte	0xff
	.zero		1


	//   ....[97]....
        /*0714*/ 	.word	0x000083c0
        /*0718*/ 	.word	0x00000000
        /*071c*/ 	.word	0x00000000
        /*0720*/ 	.short	0x010a
        /*0722*/ 	.byte	0xff
	.zero		1


	//   ....[98]....
        /*0724*/ 	.word	0x00008410
        /*0728*/ 	.word	0x00000000
        /*072c*/ 	.word	0x00000060
        /*0730*/ 	.short	0x010a
        /*0732*/ 	.byte	0xff
	.zero		1


	//   ....[99]....
        /*0734*/ 	.word	0x00008460
        /*0738*/ 	.word	0x00000000
        /*073c*/ 	.word	0x00000030
        /*0740*/ 	.short	0x010a
        /*0742*/ 	.byte	0xff
	.zero		1


	//   ....[100]....
        /*0744*/ 	.word	0x000084b0
        /*0748*/ 	.word	0x000000a0
        /*074c*/ 	.word	0x00000080
        /*0750*/ 	.short	0x010a
        /*0752*/ 	.byte	0xff
	.zero		1


	//----- nvinfo : EIATTR_NUM_MBARRIERS
	.align		4
.L_47:
        /*0754*/ 	.byte	0x03, 0x38
        /*0756*/ 	.short	0x001c


	//----- nvinfo : EIATTR_EXIT_INSTR_OFFSETS
	.align		4
        /*0758*/ 	.byte	0x04, 0x1c
        /*075a*/ 	.short	(.L_49 - .L_48)


	//   ....[0]....
.L_48:
        /*075c*/ 	.word	0x00002580


	//   ....[1]....
        /*0760*/ 	.word	0x00002a70


	//   ....[2]....
        /*0764*/ 	.word	0x00002ad0


	//   ....[3]....
        /*0768*/ 	.word	0x00003be0


	//   ....[4]....
        /*076c*/ 	.word	0x000049d0


	//   ....[5]....
        /*0770*/ 	.word	0x00004a10


	//   ....[6]....
        /*0774*/ 	.word	0x00007ba0


	//   ....[7]....
        /*0778*/ 	.word	0x00007c20


	//   ....[8]....
        /*077c*/ 	.word	0x00007c50


	//   ....[9]....
        /*0780*/ 	.word	0x00007c80


	//----- nvinfo : EIATTR_MAX_THREADS
	.align		4
.L_49:
        /*0784*/ 	.byte	0x04, 0x05
        /*0786*/ 	.short	(.L_51 - .L_50)
.L_50:
        /*0788*/ 	.word	0x00000100
        /*078c*/ 	.word	0x00000001
        /*0790*/ 	.word	0x00000001


	//----- nvinfo : EIATTR_CRS_STACK_SIZE
	.align		4
.L_51:
        /*0794*/ 	.byte	0x04, 0x1e
        /*0796*/ 	.short	(.L_53 - .L_52)
.L_52:
        /*0798*/ 	.word	0x00000000


	//----- nvinfo : EIATTR_CBANK_PARAM_SIZE
	.align		4
.L_53:
        /*079c*/ 	.byte	0x03, 0x19
        /*079e*/ 	.short	0x0800


	//----- nvinfo : EIATTR_PARAM_CBANK
	.align		4
        /*07a0*/ 	.byte	0x04, 0x0a
        /*07a2*/ 	.short	(.L_55 - .L_54)
	.align		4
.L_54:
        /*07a4*/ 	.word	index@(.nv.constant0._ZN7cutlass13device_kernelINS_4gemm6kernel13GemmUniversalIN4cute5tupleIJiiiiEEENS1_10collective13CollectiveMmaINS1_35MainloopSm100TmaUmmaWarpSpecializedILi3ELi2ELi4ENS5_IJNS4_1CILi1EEESB_SB_EEEEENS5_IJNSA_ILi64EEENSA_ILi160EEENSA_ILi128EEEEEENS_10bfloat16_tENS5_IJlSB_lEEESI_SJ_NS4_8TiledMMAINS4_8MMA_AtomIJNS4_20SM100_MMA_F16BF16_SSISI_SI_fLi64ELi160ELNS4_4UMMA5MajorE0ELSO_0ELNSN_7ScaleInE0ELSP_0EEEEEENS4_6LayoutISC_NS5_IJNSA_ILi0EEEST_ST_EEEEENS5_IJNS4_10UnderscoreESW_SW_EEEEENS4_13SM90_TMA_LOADENS4_14ComposedLayoutINS4_7SwizzleILi3ELi4ELi3EEENS4_18smem_ptr_flag_bitsILi16EEENSS_INS5_IJNSA_ILi8EEESE_EEENS5_IJSE_SB_EEEEEEEvNS4_8identityESZ_S19_vS1A_EENS_8epilogue10collective18CollectiveEpilogueINS1C_23Sm100TmaWarpSpecializedILi2ELi1ELi80ELb1ELb0EEEJSH_NS5_IJNSS_ISE_SB_EENSS_ISF_SB_EEEEESI_SJ_SI_SJ_NS1C_6fusion15FusionCallbacksIS1G_NS1K_17LinearCombinationISI_fSI_fLNS_15FloatRoundStyleE2EEESH_S1J_JEEENS4_5SM1004TMEM4LOAD26SM100_TMEM_LOAD_16dp256b4xESZ_NS10_INS11_ILi2ELi4ELi3EEES14_NSS_INS5_IJS15_NSA_ILi32EEEEEENS5_IJS1V_SB_EEEEEEENS4_17SM75_U32x4_LDSM_NENS4_14SM90_TMA_STOREES1Z_NS4_17SM90_U32x4_STSM_NENS4_39AutoVectorizingCopyWithAssumedAlignmentILi128EEEEEEvvEEEEvNT_6ParamsE)
        /*07a8*/ 	.short	0x0380
        /*07aa*/ 	.short	0x0800


	//----- nvinfo : EIATTR_SW_WAR
	.align		4
.L_55:
        /*07ac*/ 	.byte	0x04, 0x36
        /*07ae*/ 	.short	(.L_57 - .L_56)
.L_56:
        /*07b0*/ 	.word	0x00000008
.L_57:


//--------------------- .nv.callgraph             --------------------------
	.section	.nv.callgraph,"",@"SHT_CUDA_CALLGRAPH"
	.align	4
	.sectionentsize	8
	.align		4
        /*0000*/ 	.word	0x00000000
	.align		4
        /*0004*/ 	.word	0xffffffff
	.align		4
        /*0008*/ 	.word	index@(_ZN7cutlass13device_kernelINS_4gemm6kernel13GemmUniversalIN4cute5tupleIJiiiiEEENS1_10collective13CollectiveMmaINS1_35MainloopSm100TmaUmmaWarpSpecializedILi3ELi2ELi4ENS5_IJNS4_1CILi1EEESB_SB_EEEEENS5_IJNSA_ILi64EEENSA_ILi160EEENSA_ILi128EEEEEENS_10bfloat16_tENS5_IJlSB_lEEESI_SJ_NS4_8TiledMMAINS4_8MMA_AtomIJNS4_20SM100_MMA_F16BF16_SSISI_SI_fLi64ELi160ELNS4_4UMMA5MajorE0ELSO_0ELNSN_7ScaleInE0ELSP_0EEEEEENS4_6LayoutISC_NS5_IJNSA_ILi0EEEST_ST_EEEEENS5_IJNS4_10UnderscoreESW_SW_EEEEENS4_13SM90_TMA_LOADENS4_14ComposedLayoutINS4_7SwizzleILi3ELi4ELi3EEENS4_18smem_ptr_flag_bitsILi16EEENSS_INS5_IJNSA_ILi8EEESE_EEENS5_IJSE_SB_EEEEEEEvNS4_8identityESZ_S19_vS1A_EENS_8epilogue10collective18CollectiveEpilogueINS1C_23Sm100TmaWarpSpecializedILi2ELi1ELi80ELb1ELb0EEEJSH_NS5_IJNSS_ISE_SB_EENSS_ISF_SB_EEEEESI_SJ_SI_SJ_NS1C_6fusion15FusionCallbacksIS1G_NS1K_17LinearCombinationISI_fSI_fLNS_15FloatRoundStyleE2EEESH_S1J_JEEENS4_5SM1004TMEM4LOAD26SM100_TMEM_LOAD_16dp256b4xESZ_NS10_INS11_ILi2ELi4ELi3EEES14_NSS_INS5_IJS15_NSA_ILi32EEEEEENS5_IJS1V_SB_EEEEEEENS4_17SM75_U32x4_LDSM_NENS4_14SM90_TMA_STOREES1Z_NS4_17SM90_U32x4_STSM_NENS4_39AutoVectorizingCopyWithAssumedAlignmentILi128EEEEEEvvEEEEvNT_6ParamsE)
	.align		4
        /*000c*/ 	.word	index@(__assertfail)
	.align		4
        /*0010*/ 	.word	0x00000000
	.align		4
        /*0014*/ 	.word	0xfffffffe
	.align		4
        /*0018*/ 	.word	0x00000000
	.align		4
        /*001c*/ 	.word	0xfffffffd
	.align		4
        /*0020*/ 	.word	0x00000000
	.align		4
        /*0024*/ 	.word	0xfffffffc


//--------------------- .nv.constant4             --------------------------
	.section	.nv.constant4,"a",@progbits
	.align	8
	.align		8
.nv.constant4:
        /*0000*/ 	.dword	__assertfail
	.align		8
        /*0008*/ 	.dword	__unnamed_1
	.align		8
        /*0010*/ 	.dword	__unnamed_2
	.align		8
        /*0018*/ 	.dword	_ZN39_INTERNAL_3a310bd0_4_k_cu_e98669d9_40544cuda3std3__45__cpo5beginE
	.align		8
        /*0020*/ 	.dword	_ZN39_INTERNAL_3a310bd0_4_k_cu_e98669d9_40544cuda3std3__45__cpo3endE
	.align		8
        /*0028*/ 	.dword	_ZN39_INTERNAL_3a310bd0_4_k_cu_e98669d9_40544cuda3std3__45__cpo6cbeginE
	.align		8
        /*0030*/ 	.dword	_ZN39_INTERNAL_3a310bd0_4_k_cu_e98669d9_40544cuda3std3__45__cpo4cendE
	.align		8
        /*0038*/ 	.dword	_ZN39_INTERNAL_3a310bd0_4_k_cu_e98669d9_40544cuda3std3__441_GLOBAL__N__3a310bd0_4_k_cu_e98669d9_40546ignoreE
	.align		8
        /*0040*/ 	.dword	_ZN39_INTERNAL_3a310bd0_4_k_cu_e98669d9_40544cuda3std3__419piecewise_constructE
	.align		8
        /*0048*/ 	.dword	_ZN39_INTERNAL_3a310bd0_4_k_cu_e98669d9_40544cuda3std3__48in_placeE
	.align		8
        /*0050*/ 	.dword	_ZN39_INTERNAL_3a310bd0_4_k_cu_e98669d9_40544cuda3std6ranges3__45__cpo4swapE
	.align		8
        /*0058*/ 	.dword	_ZN39_INTERNAL_3a310bd0_4_k_cu_e98669d9_40544cuda3std6ranges3__45__cpo9iter_moveE
	.align		8
        /*0060*/ 	.dword	_ZN39_INTERNAL_3a310bd0_4_k_cu_e98669d9_40544cute7productE
	.align		8
        /*0068*/ 	.dword	_ZN39_INTERNAL_3a310bd0_4_k_cu_e98669d9_40544cute1_E
	.align		8
        /*0070*/ 	.dword	$str$25
	.align		8
        /*0078*/ 	.dword	$str$26
	.align		8
        /*0080*/ 	.dword	$str$27
	.align		8
        /*0088*/ 	.dword	$str$28


//--------------------- .text._ZN7cutlass13device_kernelINS_4gemm6kernel13GemmUniversalIN4cute5tupleIJiiiiEEENS1_10collective13CollectiveMmaINS1_35MainloopSm100TmaUmmaWarpSpecializedILi3ELi2ELi4ENS5_IJNS4_1CILi1EEESB_SB_EEEEENS5_IJNSA_ILi64EEENSA_ILi160EEENSA_ILi128EEEEEENS_10bfloat16_tENS5_IJlSB_lEEESI_SJ_NS4_8TiledMMAINS4_8MMA_AtomIJNS4_20SM100_MMA_F16BF16_SSISI_SI_fLi64ELi160ELNS4_4UMMA5MajorE0ELSO_0ELNSN_7ScaleInE0ELSP_0EEEEEENS4_6LayoutISC_NS5_IJNSA_ILi0EEEST_ST_EEEEENS5_IJNS4_10UnderscoreESW_SW_EEEEENS4_13SM90_TMA_LOADENS4_14ComposedLayoutINS4_7SwizzleILi3ELi4ELi3EEENS4_18smem_ptr_flag_bitsILi16EEENSS_INS5_IJNSA_ILi8EEESE_EEENS5_IJSE_SB_EEEEEEEvNS4_8identityESZ_S19_vS1A_EENS_8epilogue10collective18CollectiveEpilogueINS1C_23Sm100TmaWarpSpecializedILi2ELi1ELi80ELb1ELb0EEEJSH_NS5_IJNSS_ISE_SB_EENSS_ISF_SB_EEEEESI_SJ_SI_SJ_NS1C_6fusion15FusionCallbacksIS1G_NS1K_17LinearCombinationISI_fSI_fLNS_15FloatRoundStyleE2EEESH_S1J_JEEENS4_5SM1004TMEM4LOAD26SM100_TMEM_LOAD_16dp256b4xESZ_NS10_INS11_ILi2ELi4ELi3EEES14_NSS_INS5_IJS15_NSA_ILi32EEEEEENS5_IJS1V_SB_EEEEEEENS4_17SM75_U32x4_LDSM_NENS4_14SM90_TMA_STOREES1Z_NS4_17SM90_U32x4_STSM_NENS4_39AutoVectorizingCopyWithAssumedAlignmentILi128EEEEEEvvEEEEvNT_6ParamsE --------------------------
	.section	.text._ZN7cutlass13device_kernelINS_4gemm6kernel13GemmUniversalIN4cute5tupleIJiiiiEEENS1_10collective13CollectiveMmaINS1_35MainloopSm100TmaUmmaWarpSpecializedILi3ELi2ELi4ENS5_IJNS4_1CILi1EEESB_SB_EEEEENS5_IJNSA_ILi64EEENSA_ILi160EEENSA_ILi128EEEEEENS_10bfloat16_tENS5_IJlSB_lEEESI_SJ_NS4_8TiledMMAINS4_8MMA_AtomIJNS4_20SM100_MMA_F16BF16_SSISI_SI_fLi64ELi160ELNS4_4UMMA5MajorE0ELSO_0ELNSN_7ScaleInE0ELSP_0EEEEEENS4_6LayoutISC_NS5_IJNSA_ILi0EEEST_ST_EEEEENS5_IJNS4_10UnderscoreESW_SW_EEEEENS4_13SM90_TMA_LOADENS4_14ComposedLayoutINS4_7SwizzleILi3ELi4ELi3EEENS4_18smem_ptr_flag_bitsILi16EEENSS_INS5_IJNSA_ILi8EEESE_EEENS5_IJSE_SB_EEEEEEEvNS4_8identityESZ_S19_vS1A_EENS_8epilogue10collective18CollectiveEpilogueINS1C_23Sm100TmaWarpSpecializedILi2ELi1ELi80ELb1ELb0EEEJSH_NS5_IJNSS_ISE_SB_EENSS_ISF_SB_EEEEESI_SJ_SI_SJ_NS1C_6fusion15FusionCallbacksIS1G_NS1K_17LinearCombinationISI_fSI_fLNS_15FloatRoundStyleE2EEESH_S1J_JEEENS4_5SM1004TMEM4LOAD26SM100_TMEM_LOAD_16dp256b4xESZ_NS10_INS11_ILi2ELi4ELi3EEES14_NSS_INS5_IJS15_NSA_ILi32EEEEEENS5_IJS1V_SB_EEEEEEENS4_17SM75_U32x4_LDSM_NENS4_14SM90_TMA_STOREES1Z_NS4_17SM90_U32x4_STSM_NENS4_39AutoVectorizingCopyWithAssumedAlignmentILi128EEEEEEvvEEEEvNT_6ParamsE,"ax",@progbits
	.align	128
.text._ZN7cutlass13device_kernelINS_4gemm6kernel13GemmUniversalIN4cute5tupleIJiiiiEEENS1_10collective13CollectiveMmaINS1_35MainloopSm100TmaUmmaWarpSpecializedILi3ELi2ELi4ENS5_IJNS4_1CILi1EEESB_SB_EEEEENS5_IJNSA_ILi64EEENSA_ILi160EEENSA_ILi128EEEEEENS_10bfloat16_tENS5_IJlSB_lEEESI_SJ_NS4_8TiledMMAINS4_8MMA_AtomIJNS4_20SM100_MMA_F16BF16_SSISI_SI_fLi64ELi160ELNS4_4UMMA5MajorE0ELSO_0ELNSN_7ScaleInE0ELSP_0EEEEEENS4_6LayoutISC_NS5_IJNSA_ILi0EEEST_ST_EEEEENS5_IJNS4_10UnderscoreESW_SW_EEEEENS4_13SM90_TMA_LOADENS4_14ComposedLayoutINS4_7SwizzleILi3ELi4ELi3EEENS4_18smem_ptr_flag_bitsILi16EEENSS_INS5_IJNSA_ILi8EEESE_EEENS5_IJSE_SB_EEEEEEEvNS4_8identityESZ_S19_vS1A_EENS_8epilogue10collective18CollectiveEpilogueINS1C_23Sm100TmaWarpSpecializedILi2ELi1ELi80ELb1ELb0EEEJSH_NS5_IJNSS_ISE_SB_EENSS_ISF_SB_EEEEESI_SJ_SI_SJ_NS1C_6fusion15FusionCallbacksIS1G_NS1K_17LinearCombinationISI_fSI_fLNS_15FloatRoundStyleE2EEESH_S1J_JEEENS4_5SM1004TMEM4LOAD26SM100_TMEM_LOAD_16dp256b4xESZ_NS10_INS11_ILi2ELi4ELi3EEES14_NSS_INS5_IJS15_NSA_ILi32EEEEEENS5_IJS1V_SB_EEEEEEENS4_17SM75_U32x4_LDSM_NENS4_14SM90_TMA_STOREES1Z_NS4_17SM90_U32x4_STSM_NENS4_39AutoVectorizingCopyWithAssumedAlignmentILi128EEEEEEvvEEEEvNT_6ParamsE:
        .type           _ZN7cutlass13device_kernelINS_4gemm6kernel13GemmUniversalIN4cute5tupleIJiiiiEEENS1_10collective13CollectiveMmaINS1_35MainloopSm100TmaUmmaWarpSpecializedILi3ELi2ELi4ENS5_IJNS4_1CILi1EEESB_SB_EEEEENS5_IJNSA_ILi64EEENSA_ILi160EEENSA_ILi128EEEEEENS_10bfloat16_tENS5_IJlSB_lEEESI_SJ_NS4_8TiledMMAINS4_8MMA_AtomIJNS4_20SM100_MMA_F16BF16_SSISI_SI_fLi64ELi160ELNS4_4UMMA5MajorE0ELSO_0ELNSN_7ScaleInE0ELSP_0EEEEEENS4_6LayoutISC_NS5_IJNSA_ILi0EEEST_ST_EEEEENS5_IJNS4_10UnderscoreESW_SW_EEEEENS4_13SM90_TMA_LOADENS4_14ComposedLayoutINS4_7SwizzleILi3ELi4ELi3EEENS4_18smem_ptr_flag_bitsILi16EEENSS_INS5_IJNSA_ILi8EEESE_EEENS5_IJSE_SB_EEEEEEEvNS4_8identityESZ_S19_vS1A_EENS_8epilogue10collective18CollectiveEpilogueINS1C_23Sm100TmaWarpSpecializedILi2ELi1ELi80ELb1ELb0EEEJSH_NS5_IJNSS_ISE_SB_EENSS_ISF_SB_EEEEESI_SJ_SI_SJ_NS1C_6fusion15FusionCallbacksIS1G_NS1K_17LinearCombinationISI_fSI_fLNS_15FloatRoundStyleE2EEESH_S1J_JEEENS4_5SM1004TMEM4LOAD26SM100_TMEM_LOAD_16dp256b4xESZ_NS10_INS11_ILi2ELi4ELi3EEES14_NSS_INS5_IJS15_NSA_ILi32EEEEEENS5_IJS1V_SB_EEEEEEENS4_17SM75_U32x4_LDSM_NENS4_14SM90_TMA_STOREES1Z_NS4_17SM90_U32x4_STSM_NENS4_39AutoVectorizingCopyWithAssumedAlignmentILi128EEEEEEvvEEEEvNT_6ParamsE,@function
        .size           _ZN7cutlass13device_kernelINS_4gemm6kernel13GemmUniversalIN4cute5tupleIJiiiiEEENS1_10collective13CollectiveMmaINS1_35MainloopSm100TmaUmmaWarpSpecializedILi3ELi2ELi4ENS5_IJNS4_1CILi1EEESB_SB_EEEEENS5_IJNSA_ILi64EEENSA_ILi160EEENSA_ILi128EEEEEENS_10bfloat16_tENS5_IJlSB_lEEESI_SJ_NS4_8TiledMMAINS4_8MMA_AtomIJNS4_20SM100_MMA_F16BF16_SSISI_SI_fLi64ELi160ELNS4_4UMMA5MajorE0ELSO_0ELNSN_7ScaleInE0ELSP_0EEEEEENS4_6LayoutISC_NS5_IJNSA_ILi0EEEST_ST_EEEEENS5_IJNS4_10UnderscoreESW_SW_EEEEENS4_13SM90_TMA_LOADENS4_14ComposedLayoutINS4_7SwizzleILi3ELi4ELi3EEENS4_18smem_ptr_flag_bitsILi16EEENSS_INS5_IJNSA_ILi8EEESE_EEENS5_IJSE_SB_EEEEEEEvNS4_8identityESZ_S19_vS1A_EENS_8epilogue10collective18CollectiveEpilogueINS1C_23Sm100TmaWarpSpecializedILi2ELi1ELi80ELb1ELb0EEEJSH_NS5_IJNSS_ISE_SB_EENSS_ISF_SB_EEEEESI_SJ_SI_SJ_NS1C_6fusion15FusionCallbacksIS1G_NS1K_17LinearCombinationISI_fSI_fLNS_15FloatRoundStyleE2EEESH_S1J_JEEENS4_5SM1004TMEM4LOAD26SM100_TMEM_LOAD_16dp256b4xESZ_NS10_INS11_ILi2ELi4ELi3EEES14_NSS_INS5_IJS15_NSA_ILi32EEEEEENS5_IJS1V_SB_EEEEEEENS4_17SM75_U32x4_LDSM_NENS4_14SM90_TMA_STOREES1Z_NS4_17SM90_U32x4_STSM_NENS4_39AutoVectorizingCopyWithAssumedAlignmentILi128EEEEEEvvEEEEvNT_6ParamsE,(.L_x_138 - _ZN7cutlass13device_kernelINS_4gemm6kernel13GemmUniversalIN4cute5tupleIJiiiiEEENS1_10collective13CollectiveMmaINS1_35MainloopSm100TmaUmmaWarpSpecializedILi3ELi2ELi4ENS5_IJNS4_1CILi1EEESB_SB_EEEEENS5_IJNSA_ILi64EEENSA_ILi160EEENSA_ILi128EEEEEENS_10bfloat16_tENS5_IJlSB_lEEESI_SJ_NS4_8TiledMMAINS4_8MMA_AtomIJNS4_20SM100_MMA_F16BF16_SSISI_SI_fLi64ELi160ELNS4_4UMMA5MajorE0ELSO_0ELNSN_7ScaleInE0ELSP_0EEEEEENS4_6LayoutISC_NS5_IJNSA_ILi0EEEST_ST_EEEEENS5_IJNS4_10UnderscoreESW_SW_EEEEENS4_13SM90_TMA_LOADENS4_14ComposedLayoutINS4_7SwizzleILi3ELi4ELi3EEENS4_18smem_ptr_flag_bitsILi16EEENSS_INS5_IJNSA_ILi8EEESE_EEENS5_IJSE_SB_EEEEEEEvNS4_8identityESZ_S19_vS1A_EENS_8epilogue10collective18CollectiveEpilogueINS1C_23Sm100TmaWarpSpecializedILi2ELi1ELi80ELb1ELb0EEEJSH_NS5_IJNSS_ISE_SB_EENSS_ISF_SB_EEEEESI_SJ_SI_SJ_NS1C_6fusion15FusionCallbacksIS1G_NS1K_17LinearCombinationISI_fSI_fLNS_15FloatRoundStyleE2EEESH_S1J_JEEENS4_5SM1004TMEM4LOAD26SM100_TMEM_LOAD_16dp256b4xESZ_NS10_INS11_ILi2ELi4ELi3EEES14_NSS_INS5_IJS15_NSA_ILi32EEEEEENS5_IJS1V_SB_EEEEEEENS4_17SM75_U32x4_LDSM_NENS4_14SM90_TMA_STOREES1Z_NS4_17SM90_U32x4_STSM_NENS4_39AutoVectorizingCopyWithAssumedAlignmentILi128EEEEEEvvEEEEvNT_6ParamsE)
        .other          _ZN7cutlass13device_kernelINS_4gemm6kernel13GemmUniversalIN4cute5tupleIJiiiiEEENS1_10collective13CollectiveMmaINS1_35MainloopSm100TmaUmmaWarpSpecializedILi3ELi2ELi4ENS5_IJNS4_1CILi1EEESB_SB_EEEEENS5_IJNSA_ILi64EEENSA_ILi160EEENSA_ILi128EEEEEENS_10bfloat16_tENS5_IJlSB_lEEESI_SJ_NS4_8TiledMMAINS4_8MMA_AtomIJNS4_20SM100_MMA_F16BF16_SSISI_SI_fLi64ELi160ELNS4_4UMMA5MajorE0ELSO_0ELNSN_7ScaleInE0ELSP_0EEEEEENS4_6LayoutISC_NS5_IJNSA_ILi0EEEST_ST_EEEEENS5_IJNS4_10UnderscoreESW_SW_EEEEENS4_13SM90_TMA_LOADENS4_14ComposedLayoutINS4_7SwizzleILi3ELi4ELi3EEENS4_18smem_ptr_flag_bitsILi16EEENSS_INS5_IJNSA_ILi8EEESE_EEENS5_IJSE_SB_EEEEEEEvNS4_8identityESZ_S19_vS1A_EENS_8epilogue10collective18CollectiveEpilogueINS1C_23Sm100TmaWarpSpecializedILi2ELi1ELi80ELb1ELb0EEEJSH_NS5_IJNSS_ISE_SB_EENSS_ISF_SB_EEEEESI_SJ_SI_SJ_NS1C_6fusion15FusionCallbacksIS1G_NS1K_17LinearCombinationISI_fSI_fLNS_15FloatRoundStyleE2EEESH_S1J_JEEENS4_5SM1004TMEM4LOAD26SM100_TMEM_LOAD_16dp256b4xESZ_NS10_INS11_ILi2ELi4ELi3EEES14_NSS_INS5_IJS15_NSA_ILi32EEEEEENS5_IJS1V_SB_EEEEEEENS4_17SM75_U32x4_LDSM_NENS4_14SM90_TMA_STOREES1Z_NS4_17SM90_U32x4_STSM_NENS4_39AutoVectorizingCopyWithAssumedAlignmentILi128EEEEEEvvEEEEvNT_6ParamsE,@"STO_CUDA_ENTRY STV_DEFAULT"
_ZN7cutlass13device_kernelINS_4gemm6kernel13GemmUniversalIN4cute5tupleIJiiiiEEENS1_10collective13CollectiveMmaINS1_35MainloopSm100TmaUmmaWarpSpecializedILi3ELi2ELi4ENS5_IJNS4_1CILi1EEESB_SB_EEEEENS5_IJNSA_ILi64EEENSA_ILi160EEENSA_ILi128EEEEEENS_10bfloat16_tENS5_IJlSB_lEEESI_SJ_NS4_8TiledMMAINS4_8MMA_AtomIJNS4_20SM100_MMA_F16BF16_SSISI_SI_fLi64ELi160ELNS4_4UMMA5MajorE0ELSO_0ELNSN_7ScaleInE0ELSP_0EEEEEENS4_6LayoutISC_NS5_IJNSA_ILi0EEEST_ST_EEEEENS5_IJNS4_10UnderscoreESW_SW_EEEEENS4_13SM90_TMA_LOADENS4_14ComposedLayoutINS4_7SwizzleILi3ELi4ELi3EEENS4_18smem_ptr_flag_bitsILi16EEENSS_INS5_IJNSA_ILi8EEESE_EEENS5_IJSE_SB_EEEEEEEvNS4_8identityESZ_S19_vS1A_EENS_8epilogue10collective18CollectiveEpilogueINS1C_23Sm100TmaWarpSpecializedILi2ELi1ELi80ELb1ELb0EEEJSH_NS5_IJNSS_ISE_SB_EENSS_ISF_SB_EEEEESI_SJ_SI_SJ_NS1C_6fusion15FusionCallbacksIS1G_NS1K_17LinearCombinationISI_fSI_fLNS_15FloatRoundStyleE2EEESH_S1J_JEEENS4_5SM1004TMEM4LOAD26SM100_TMEM_LOAD_16dp256b4xESZ_NS10_INS11_ILi2ELi4ELi3EEES14_NSS_INS5_IJS15_NSA_ILi32EEEEEENS5_IJS1V_SB_EEEEEEENS4_17SM75_U32x4_LDSM_NENS4_14SM90_TMA_STOREES1Z_NS4_17SM90_U32x4_STSM_NENS4_39AutoVectorizingCopyWithAssumedAlignmentILi128EEEEEEvvEEEEvNT_6ParamsE:
[----:B------:R-:W1:Y:S01]  /*0000*/  LDC R1, c[0x0][0x37c] ;  /* 0x0000df00ff017b82 */ /* 0x000e620000000800 */
[----:B------:R-:W2:Y:S01]  /*0010*/  S2R R218, SR_TID.X ;  /* 0x0000000000da7919 */ /* 0x000ea20000002100 */
[----:B------:R-:W3:Y:S01]  /*0020*/  LDCU.64 UR4, c[0x0][0x890] ;  /* 0x00011200ff0477ac */ /* 0x000ee20008000a00 */
[----:B------:R-:W-:Y:S02]  /*0030*/  PRMT R206, RZ, 0x7610, R206 ;  /* 0x00007610ffce7816 */ /* 0x000fe400000000ce */
[----:B------:R-:W-:Y:S01]  /*0040*/  ELECT P5, URZ, PT ;  /* 0x0000000000ff782f */ /* 0x000fe200038a0000 */
[----:B------:R-:W4:Y:S01]  /*0050*/  LDCU.64 UR46, c[0x0][0x358] ;  /* 0x00006b00ff2e77ac */ /* 0x000f220008000a00 */
[----:B---3--:R-:W-:-:S04]  /*0060*/  UISETP.NE.U32.AND UP0, UPT, UR4, URZ, UPT ;  /* 0x000000ff0400728c */ /* 0x008fc8000bf05070 */
[----:B------:R-:W-:Y:S01]  /*0070*/  UISETP.NE.AND.EX UP0, UPT, UR5, URZ, UPT, UP0 ;  /* 0x000000ff0500728c */ /* 0x000fe2000bf05300 */
[----:B--2---:R-:W-:-:S05]  /*0080*/  SHF.R.U32.HI R211, RZ, 0x5, R218 ;  /* 0x00000005ffd37819 */ /* 0x004fca00000116da */
[----:B------:R-:W2:Y:S02]  /*0090*/  SHFL.IDX PT, R0, R211, RZ, 0x1f ;  /* 0x00001fffd3007589 */ /* 0x000ea400000e0000 */
[----:B--2---:R-:W-:Y:S01]  /*00a0*/  R2UR UR8, R0 ;  /* 0x00000000000872ca */ /* 0x004fe200000e0000 */
[----:B-1--4-:R-:W-:-:S14]  /*00b0*/  BRA.U UP0, `(.L_x_0) ;  /* 0x00000001002c7547 */ /* 0x012fdc000b800000 */
[----:B------:R-:W1:Y:S02]  /*00c0*/  LDCU.64 UR6, c[0x0][0x888] ;  /* 0x00011100ff0677ac */ /* 0x000e640008000a00 */
[----:B-1----:R-:W-:-:S04]  /*00d0*/  UISETP.NE.U32.AND UP0, UPT, UR6, URZ, UPT ;  /* 0x000000ff0600728c */ /* 0x002fc8000bf05070 */
[----:B------:R-:W-:-:S09]  /*00e0*/  UISETP.NE.AND.EX UP0, UPT, UR7, URZ, UPT, UP0 ;  /* 0x000000ff0700728c */ /* 0x000fd2000bf05300 */
[----:B------:R-:W-:Y:S05]  /*00f0*/  BRA.U !UP0, `(.L_x_1) ;  /* 0x0000000108107547 */ /* 0x000fea000b800000 */
[----:B------:R-:W1:Y:S02]  /*0100*/  LDC.64 R2, c[0x0][0x888] ;  /* 0x00022200ff027b82 */ /* 0x000e640000000a00 */
[----:B-1----:R1:W5:Y:S01]  /*0110*/  LDG.E R101, desc[UR46][R2.64] ;  /* 0x0000002e02657981 */ /* 0x002362000c1e1900 */
[----:B------:R-:W-:Y:S01]  /*0120*/  HFMA2 R206, -RZ, RZ, 0, 5.9604644775390625e-08 ;  /* 0x00000001ffce7431 */ /* 0x000fe200000001ff */
[----:B------:R-:W-:Y:S05]  /*0130*/  BRA `(.L_x_0) ;  /* 0x00000000000c7947 */ /* 0x000fea0003800000 */
.L_x_1:
[----:B------:R-:W1:Y:S01]  /*0140*/  LDCU UR6, c[0x0][0x880] ;  /* 0x00011000ff0677ac */ /* 0x000e620008000800 */
[----:B------:R-:W-:Y:S01]  /*0150*/  HFMA2 R206, -RZ, RZ, 0, 5.9604644775390625e-08 ;  /* 0x00000001ffce7431 */ /* 0x000fe200000001ff */
[----:B-1----:R-:W-:-:S07]  /*0160*/  MOV R101, UR6 ;  /* 0x0000000600657c02 */ /* 0x002fce0008000f00 */
.L_x_0:
[----:B------:R-:W2:Y:S02]  /*0170*/  LDCU.64 UR6, c[0x0][0x8b0] ;  /* 0x00011600ff0677ac */ /* 0x000ea40008000a00 */
[----:B--2---:R-:W-:-:S04]  /*0180*/  UISETP.NE.U32.AND UP0, UPT, UR6, URZ, UPT ;  /* 0x000000ff0600728c */ /* 0x004fc8000bf05070 */
[----:B------:R-:W-:-:S09]  /*0190*/  UISETP.NE.AND.EX UP0, UPT, UR7, URZ, UPT, UP0 ;  /* 0x000000ff0700728c */ /* 0x000fd2000bf05300 */
[----:B------:R-:W-:Y:S05]  /*01a0*/  BRA.U UP0, `(.L_x_2) ;  /* 0x0000000100247547 */ /* 0x000fea000b800000 */
[----:B------:R-:W2:Y:S02]  /*01b0*/  LDCU.64 UR6, c[0x0][0x8a8] ;  /* 0x00011500ff0677ac */ /* 0x000ea40008000a00 */
[----:B--2---:R-:W-:-:S04]  /*01c0*/  UISETP.NE.U32.AND UP0, UPT, UR6, URZ, UPT ;  /* 0x000000ff0600728c */ /* 0x004fc8000bf05070 */
[----:B------:R-:W-:-:S09]  /*01d0*/  UISETP.NE.AND.EX UP0, UPT, UR7, URZ, UPT, UP0 ;  /* 0x000000ff0700728c */ /* 0x000fd2000bf05300 */
[----:B------:R-:W-:Y:S05]  /*01e0*/  BRA.U !UP0, `(.L_x_3) ;  /* 0x00000001080c7547 */ /* 0x000fea000b800000 */
[----:B------:R-:W2:Y:S02]  /*01f0*/  LDC.64 R98, c[0x0][0x8a8] ;  /* 0x00022a00ff627b82 */ /* 0x000ea40000000a00 */
[----:B--2---:R2:W5:Y:S01]  /*0200*/  LDG.E R98, desc[UR46][R98.64] ;  /* 0x0000002e62627981 */ /* 0x004562000c1e1900 */
[----:B------:R-:W-:Y:S05]  /*0210*/  BRA `(.L_x_2) ;  /* 0x0000000000087947 */ /* 0x000fea0003800000 */
.L_x_3:
[----:B------:R-:W2:Y:S02]  /*0220*/  LDCU UR6, c[0x0][0x8a0] ;  /* 0x00011400ff0677ac */ /* 0x000ea40008000800 */
[----:B--2---:R-:W-:Y:S02]  /*0230*/  MOV R98, UR6 ;  /* 0x0000000600627c02 */ /* 0x004fe40008000f00 */
.L_x_2:
[----:B------:R-:W-:Y:S01]  /*0240*/  IMAD.U32 R0, RZ, RZ, UR8 ;  /* 0x00000008ff007e24 */ /* 0x000fe2000f8e00ff */
[----:B------:R-:W-:Y:S04]  /*0250*/  BSSY.RECONVERGENT B0, `(.L_x_4) ;  /* 0x000000c000007945 */ /* 0x000fe80003800200 */
[C---:B------:R-:W-:Y:S02]  /*0260*/  ISETP.NE.OR P1, PT, R0.reuse, 0x1, !P5 ;  /* 0x000000010000780c */ /* 0x040fe40006f25670 */
[----:B------:R-:W-:-:S11]  /*0270*/  ISETP.NE.OR P0, PT, R0, 0x3, !P5 ;  /* 0x000000030000780c */ /* 0x000fd60006f05670 */
[----:B------:R-:W-:Y:S05]  /*0280*/  @P1 BRA `(.L_x_5) ;  /* 0x0000000000201947 */ /* 0x000fea0003800000 */
[----:B------:R-:W3:Y:S02]  /*0290*/  LDCU.64 UR6, c[0x0][0x348] ;  /* 0x00006900ff0677ac */ /* 0x000ee40008000a00 */
[----:B---3--:R-:W-:Y:S02]  /*02a0*/  UIADD3 UR10, UP1, UPT, UR6, 0x80, URZ ;  /* 0x00000080060a7890 */ /* 0x008fe4000ff3e0ff */
[----:B------:R-:W-:Y:S02]  /*02b0*/  UIADD3 UR6, UP0, UPT, UR6, 0x180, URZ ;  /* 0x0000018006067890 */ /* 0x000fe4000ff1e0ff */
[----:B------:R-:W-:Y:S02]  /*02c0*/  UIADD3.X UR11, UPT, UPT, URZ, UR7, URZ, UP1, !UPT ;  /* 0x00000007ff0b7290 */ /* 0x000fe40008ffe4ff */
[----:B------:R-:W-:-:S07]  /*02d0*/  UIADD3.X UR7, UPT, UPT, URZ, UR7, URZ, UP0, !UPT ;  /* 0x00000007ff077290 */ /* 0x000fce00087fe4ff */
[----:B------:R3:W-:Y:S02]  /*02e0*/  UTMACCTL.PF [UR10] ;  /* 0x000000000a0079b9 */ /* 0x0007e40008040000 */
[----:B------:R3:W-:Y:S02]  /*02f0*/  UTMACCTL.PF [UR6] ;  /* 0x00000000060079b9 */ /* 0x0007e40008040000 */
[----:B---3--:R-:W-:Y:S01]  /*0300*/  NOP ;  /* 0x0000000000007918 */ /* 0x008fe20000000000 */
.L_x_5:
[----:B------:R-:W-:Y:S05]  /*0310*/  BSYNC.RECONVERGENT B0 ;  /* 0x0000000000007941 */ /* 0x000fea0003800200 */
.L_x_4:
[----:B------:R-:W-:Y:S04]  /*0320*/  BSSY.RECONVERGENT B0, `(.L_x_6) ;  /* 0x000000a000007945 */ /* 0x000fe80003800200 */
        /* <DEDUP_REMOVED lines=9> */
.L_x_7:
[----:B------:R-:W-:Y:S05]  /*03c0*/  BSYNC.RECONVERGENT B0 ;  /* 0x0000000000007941 */ /* 0x000fea0003800200 */
.L_x_6:
[----:B------:R-:W3:Y:S01]  /*03d0*/  LDCU.64 UR6, c[0x0][0x888] ;  /* 0x00011100ff0677ac */ /* 0x000ee20008000a00 */
[----:B------:R-:W-:Y:S02]  /*03e0*/  UISETP.EQ.U32.AND UP1, UPT, UR4, URZ, UPT ;  /* 0x000000ff0400728c */ /* 0x000fe4000bf22070 */
[----:B------:R-:W-:Y:S02]  /*03f0*/  UPLOP3.LUT UP2, UPT, UPT, UPT, UPT, 0x80, 0x8 ;  /* 0x000000000008789c */ /* 0x000fe40003f4f070 */
[----:B---3--:R-:W-:-:S04]  /*0400*/  UISETP.NE.U32.AND UP0, UPT, UR6, URZ, UPT ;  /* 0x000000ff0600728c */ /* 0x008fc8000bf05070 */
[----:B------:R-:W-:-:S04]  /*0410*/  UISETP.NE.AND.EX UP0, UPT, UR7, URZ, UPT, UP0 ;  /* 0x000000ff0700728c */ /* 0x000fc8000bf05300 */
[----:B------:R-:W-:-:S04]  /*0420*/  UISETP.EQ.OR.EX UP3, UPT, UR5, URZ, !UP0, UP1 ;  /* 0x000000ff0500728c */ /* 0x000fc8000c762710 */
[----:B------:R-:W-:-:S05]  /*0430*/  UP2UR UR44, UPR, URZ, 0x8 ;  /* 0x00000008ff2c7883 */ /* 0x000fca0008000000 */
[----:B------:R-:W-:Y:S07]  /*0440*/  BRA.U !UP3, `(.L_x_8) ;  /* 0x000000010b207547 */ /* 0x000fee000b800000 */
[----:B------:R-:W-:Y:S01]  /*0450*/  UISETP.NE.U32.AND UP2, UPT, UR4, URZ, UPT ;  /* 0x000000ff0400728c */ /* 0x000fe2000bf45070 */
[----:B-----5:R-:W-:Y:S01]  /*0460*/  FSETP.NEU.AND P0, PT, R101, RZ, PT ;  /* 0x000000ff6500720b */ /* 0x020fe20003f0d000 */
[----:B------:R-:W-:Y:S02]  /*0470*/  USEL UR4, URZ, 0xffffffff, UP0 ;  /* 0xffffffffff047887 */ /* 0x000fe40008000000 */
[----:B------:R-:W-:-:S10]  /*0480*/  UISETP.NE.AND.EX UP2, UPT, UR5, URZ, UPT, UP2 ;  /* 0x000000ff0500728c */ /* 0x000fd4000bf45320 */
[----:B------:R-:W-:Y:S01]  /*0490*/  VOTEU.ANY UP1, P0 ;  /* 0x0000000000ff7886 */ /* 0x000fe20000020100 */
[----:B------:R-:W-:-:S04]  /*04a0*/  @!UP2 USEL UR4, URZ, 0xffffffff, UP1 ;  /* 0xffffffffff04a887 */ /* 0x000fc80008800000 */
[----:B------:R-:W-:-:S04]  /*04b0*/  ULOP3.LUT UR4, UR4, 0x1, URZ, 0xc0, !UPT ;  /* 0x0000000104047892 */ /* 0x000fc8000f8ec0ff */
[----:B------:R-:W-:-:S11]  /*04c0*/  UISETP.NE.U32.AND UP2, UPT, UR4, 0x1, UPT ;  /* 0x000000010400788c */ /* 0x000fd6000bf45070 */
.L_x_8:
[----:B-1----:R-:W1:Y:S01]  /*04d0*/  SHFL.IDX PT, R2, R211, RZ, 0x1f ;  /* 0x00001fffd3027589 */ /* 0x002e6200000e0000 */
[----:B------:R-:W-:-:S04]  /*04e0*/  UISETP.NE.AND UP1, UPT, UR8, 0x2, UPT ;  /* 0x000000020800788c */ /* 0x000fc8000bf25270 */
[----:B------:R-:W-:Y:S01]  /*04f0*/  USEL UR7, URZ, 0x1, UP1 ;  /* 0x00000001ff077887 */ /* 0x000fe20008800000 */
[----:B-1----:R-:W-:-:S13]  /*0500*/  ISETP.NE.AND P0, PT, R2, RZ, PT ;  /* 0x000000ff0200720c */ /* 0x002fda0003f05270 */
[----:B------:R-:W-:Y:S05]  /*0510*/  @P0 BRA `(.L_x_9) ;  /* 0x0000000000400947 */ /* 0x000fea0003800000 */
[----:B------:R-:W1:Y:S01]  /*0520*/  S2UR UR5, SR_CgaCtaId ;  /* 0x00000000000579c3 */ /* 0x000e620000008800 */
[----:B------:R-:W-:Y:S01]  /*0530*/  UMOV UR6, 0x400 ;  /* 0x0000040000067882 */ /* 0x000fe20000000000 */
[----:B------:R-:W-:Y:S01]  /*0540*/  UMOV UR4, 0x1 ;  /* 0x0000000100047882 */ /* 0x000fe20000000000 */
[----:B------:R-:W-:Y:S01]  /*0550*/  ELECT P0, URZ, PT ;  /* 0x0000000000ff782f */ /* 0x000fe20003800000 */
[----:B------:R-:W-:-:S04]  /*0560*/  UIADD3 UR10, UPT, UPT, -UR4, 0x100000, URZ ;  /* 0x00100000040a7890 */ /* 0x000fc8000fffe1ff */
[----:B------:R-:W-:Y:S02]  /*0570*/  USHF.L.U32 UR11, UR10, 0xb, URZ ;  /* 0x0000000b0a0b7899 */ /* 0x000fe400080006ff */
[----:B------:R-:W-:Y:S02]  /*0580*/  USHF.L.U32 UR10, UR10, 0x1, URZ ;  /* 0x000000010a0a7899 */ /* 0x000fe400080006ff */
[----:B-1----:R-:W-:Y:S01]  /*0590*/  ULEA UR5, UR5, UR6, 0x18 ;  /* 0x0000000605057291 */ /* 0x002fe2000f8ec0ff */
[----:B------:R-:W1:Y:S11]  /*05a0*/  FENCE.VIEW.ASYNC.S ;  /* 0x00000000000073c6 */ /* 0x000e760000000000 */
[----:B-1----:R1:W3:Y:S01]  /*05b0*/  SYNCS.EXCH.64 URZ, [UR5], UR10 ;  /* 0x0000000a05ff75b2 */ /* 0x0022e20008000100 */
[----:B------:R1:W4:Y:S01]  /*05c0*/  SYNCS.EXCH.64 URZ, [UR5+0x18], UR10 ;  /* 0x0000180a05ff75b2 */ /* 0x0003220008000100 */
[----:B------:R1:W1:Y:S01]  /*05d0*/  SYNCS.EXCH.64 URZ, [UR5+0x8], UR10 ;  /* 0x0000080a05ff75b2 */ /* 0x0002620008000100 */
[----:B------:R1:W1:Y:S01]  /*05e0*/  SYNCS.EXCH.64 URZ, [UR5+0x20], UR10 ;  /* 0x0000200a05ff75b2 */ /* 0x0002620008000100 */
[----:B------:R1:W1:Y:S01]  /*05f0*/  SYNCS.EXCH.64 URZ, [UR5+0x10], UR10 ;  /* 0x0000100a05ff75b2 */ /* 0x0002620008000100 */
[----:B------:R1:W1:Y:S01]  /*0600*/  SYNCS.EXCH.64 URZ, [UR5+0x28], UR10 ;  /* 0x0000280a05ff75b2 */ /* 0x0002620008000100 */
[----:B------:R-:W-:Y:S01]  /*0610*/  NOP ;  /* 0x0000000000007918 */ /* 0x000fe20000000000 */
.L_x_9:
[----:B------:R-:W2:Y:S01]  /*0620*/  SHFL.IDX PT, R2, R211, RZ, 0x1f ;  /* 0x00001fffd3027589 */ /* 0x000ea200000e0000 */
[----:B------:R-:W-:Y:S01]  /*0630*/  NOP ;  /* 0x0000000000007918 */ /* 0x000fe20000000000 */
[----:B--2---:R-:W-:-:S13]  /*0640*/  ISETP.NE.AND P0, PT, R2, 0x1, PT ;  /* 0x000000010200780c */ /* 0x004fda0003f05270 */
[----:B------:R-:W-:Y:S05]  /*0650*/  @P0 BRA `(.L_x_10) ;  /* 0x0000000000480947 */ /* 0x000fea0003800000 */
[----:B------:R-:W2:Y:S01]  /*0660*/  S2UR UR6, SR_CgaCtaId ;  /* 0x00000000000679c3 */ /* 0x000ea20000008800 */
[----:B------:R-:W-:Y:S01]  /*0670*/  UMOV UR9, 0x400 ;  /* 0x0000040000097882 */ /* 0x000fe20000000000 */
[----:B-1----:R-:W-:Y:S01]  /*0680*/  UMOV UR5, 0x20 ;  /* 0x0000002000057882 */ /* 0x002fe20000000000 */
[----:B------:R-:W-:Y:S01]  /*0690*/  UMOV UR4, 0x80 ;  /* 0x0000008000047882 */ /* 0x000fe20000000000 */
[----:B------:R-:W-:-:S04]  /*06a0*/  UIADD3 UR10, UPT, UPT, -UR5, 0x100000, URZ ;  /* 0x00100000050a7890 */ /* 0x000fc8000fffe1ff */
[----:B------:R-:W-:Y:S02]  /*06b0*/  USHF.L.U32 UR11, UR10, 0xb, URZ ;  /* 0x0000000b0a0b7899 */ /* 0x000fe400080006ff */
[----:B------:R-:W-:Y:S02]  /*06c0*/  USHF.L.U32 UR10, UR10, 0x1, URZ ;  /* 0x000000010a0a7899 */ /* 0x000fe400080006ff */
[----:B------:R-:W-:-:S04]  /*06d0*/  UIADD3 UR4, UPT, UPT, -UR4, 0x100000, URZ ;  /* 0x0010000004047890 */ /* 0x000fc8000fffe1ff */
[----:B------:R-:W-:Y:S02]  /*06e0*/  USHF.L.U32 UR5, UR4, 0xb, URZ ;  /* 0x0000000b04057899 */ /* 0x000fe400080006ff */
[----:B------:R-:W-:Y:S01]  /*06f0*/  USHF.L.U32 UR4, UR4, 0x1, URZ ;  /* 0x0000000104047899 */ /* 0x000fe200080006ff */
[----:B------:R-:W-:Y:S01]  /*0700*/  ELECT P0, URZ, PT ;  /* 0x0000000000ff782f */ /* 0x000fe20003800000 */
[----:B--2---:R-:W-:Y:S01]  /*0710*/  ULEA UR6, UR6, UR9, 0x18 ;  /* 0x0000000906067291 */ /* 0x004fe2000f8ec0ff */
[----:B------:R-:W1:Y:S11]  /*0720*/  FENCE.VIEW.ASYNC.S ;  /* 0x00000000000073c6 */ /* 0x000e760000000000 */
[----:B-1----:R2:W1:Y:S01]  /*0730*/  SYNCS.EXCH.64 URZ, [UR6+0x30], UR10 ;  /* 0x0000300a06ff75b2 */ /* 0x0024620008000100 */
[----:B------:R2:W1:Y:S01]  /*0740*/  SYNCS.EXCH.64 URZ, [UR6+0x40], UR4 ;  /* 0x0000400406ff75b2 */ /* 0x0004620008000100 */
[----:B------:R2:W1:Y:S01]  /*0750*/  SYNCS.EXCH.64 URZ, [UR6+0x38], UR10 ;  /* 0x0000380a06ff75b2 */ /* 0x0004620008000100 */
[----:B------:R2:W1:Y:S02]  /*0760*/  SYNCS.EXCH.64 URZ, [UR6+0x48], UR4 ;  /* 0x0000480406ff75b2 */ /* 0x0004640008000100 */
[----:B--2---:R-:W-:Y:S01]  /*0770*/  NOP ;  /* 0x0000000000007918 */ /* 0x004fe20000000000 */
.L_x_10:
[----:B------:R-:W2:Y:S01]  /*0780*/  SHFL.IDX PT, R2, R211, RZ, 0x1f ;  /* 0x00001fffd3027589 */ /* 0x000ea200000e0000 */
[----:B------:R-:W-:Y:S01]  /*0790*/  NOP ;  /* 0x0000000000007918 */ /* 0x000fe20000000000 */
[----:B--2---:R-:W-:-:S13]  /*07a0*/  ISETP.NE.AND P0, PT, R2, 0x3, PT ;  /* 0x000000030200780c */ /* 0x004fda0003f05270 */
[----:B------:R-:W-:Y:S05]  /*07b0*/  @P0 BRA `(.L_x_11) ;  /* 0x0000000000300947 */ /* 0x000fea0003800000 */
[----:B-1----:R-:W1:Y:S01]  /*07c0*/  S2UR UR5, SR_CgaCtaId ;  /* 0x00000000000579c3 */ /* 0x002e620000008800 */
        /* <DEDUP_REMOVED lines=8> */
[----:B-1----:R2:W1:Y:S01]  /*0850*/  SYNCS.EXCH.64 URZ, [UR5+0x50], UR10 ;  /* 0x0000500a05ff75b2 */ /* 0x0024620008000100 */
[----:B------:R2:W1:Y:S02]  /*0860*/  SYNCS.EXCH.64 URZ, [UR5+0x58], UR10 ;  /* 0x0000580a05ff75b2 */ /* 0x0004640008000100 */
[----:B--2---:R-:W-:Y:S01]  /*0870*/  NOP ;  /* 0x0000000000007918 */ /* 0x004fe20000000000 */
.L_x_11:
[----:B------:R-:W2:Y:S01]  /*0880*/  SHFL.IDX PT, R2, R211, RZ, 0x1f ;  /* 0x00001fffd3027589 */ /* 0x000ea200000e0000 */
[----:B------:R-:W-:Y:S01]  /*0890*/  NOP ;  /* 0x0000000000007918 */ /* 0x000fe20000000000 */
[----:B--2---:R-:W-:-:S13]  /*08a0*/  ISETP.NE.AND P0, PT, R2, 0x4, PT ;  /* 0x000000040200780c */ /* 0x004fda0003f05270 */
[----:B------:R-:W-:Y:S05]  /*08b0*/  @P0 BRA `(.L_x_12) ;  /* 0x00000000004c0947 */ /* 0x000fea0003800000 */
[----:B-1----:R-:W1:Y:S01]  /*08c0*/  S2UR UR5, SR_CgaCtaId ;  /* 0x00000000000579c3 */ /* 0x002e620000008800 */
[----:B------:R-:W-:Y:S01]  /*08d0*/  UMOV UR9, 0x100 ;  /* 0x0000010000097882 */ /* 0x000fe20000000000 */
[----:B------:R-:W-:Y:S01]  /*08e0*/  UMOV UR6, 0x400 ;  /* 0x0000040000067882 */ /* 0x000fe20000000000 */
[----:B------:R-:W-:Y:S01]  /*08f0*/  USEL UR9, UR9, 0xe0, UP2 ;  /* 0x000000e009097887 */ /* 0x000fe20009000000 */
[----:B------:R-:W-:Y:S01]  /*0900*/  UMOV UR4, 0x1 ;  /* 0x0000000100047882 */ /* 0x000fe20000000000 */
[----:B------:R-:W-:Y:S01]  /*0910*/  ELECT P0, URZ, PT ;  /* 0x0000000000ff782f */ /* 0x000fe20003800000 */
[----:B------:R-:W-:-:S04]  /*0920*/  UIADD3 UR10, UPT, UPT, -UR4, 0x100000, URZ ;  /* 0x00100000040a7890 */ /* 0x000fc8000fffe1ff */
[----:B------:R-:W-:Y:S02]  /*0930*/  USHF.L.U32 UR11, UR10, 0xb, URZ ;  /* 0x0000000b0a0b7899 */ /* 0x000fe400080006ff */
[----:B------:R-:W-:Y:S02]  /*0940*/  USHF.L.U32 UR10, UR10, 0x1, URZ ;  /* 0x000000010a0a7899 */ /* 0x000fe400080006ff */
[----:B------:R-:W-:-:S04]  /*0950*/  UIADD3 UR12, UPT, UPT, -UR9, 0x100000, URZ ;  /* 0x00100000090c7890 */ /* 0x000fc8000fffe1ff */
[----:B------:R-:W-:Y:S02]  /*0960*/  USHF.L.U32 UR13, UR12, 0xb, URZ ;  /* 0x0000000b0c0d7899 */ /* 0x000fe400080006ff */
[----:B------:R-:W-:Y:S02]  /*0970*/  USHF.L.U32 UR12, UR12, 0x1, URZ ;  /* 0x000000010c0c7899 */ /* 0x000fe400080006ff */
[----:B-1----:R-:W-:Y:S01]  /*0980*/  ULEA UR5, UR5, UR6, 0x18 ;  /* 0x0000000605057291 */ /* 0x002fe2000f8ec0ff */
[----:B------:R-:W1:Y:S11]  /*0990*/  FENCE.VIEW.ASYNC.S ;  /* 0x00000000000073c6 */ /* 0x000e760000000000 */
[----:B-1----:R2:W1:Y:S01]  /*09a0*/  SYNCS.EXCH.64 URZ, [UR5+0x60], UR10 ;  /* 0x0000600a05ff75b2 */ /* 0x0024620008000100 */
[----:B------:R2:W1:Y:S01]  /*09b0*/  SYNCS.EXCH.64 URZ, [UR5+0x70], UR12 ;  /* 0x0000700c05ff75b2 */ /* 0x0004620008000100 */
[----:B------:R2:W1:Y:S01]  /*09c0*/  SYNCS.EXCH.64 URZ, [UR5+0x68], UR10 ;  /* 0x0000680a05ff75b2 */ /* 0x0004620008000100 */
[----:B------:R2:W1:Y:S02]  /*09d0*/  SYNCS.EXCH.64 URZ, [UR5+0x78], UR12 ;  /* 0x0000780c05ff75b2 */ /* 0x0004640008000100 */
[----:B--2---:R-:W-:Y:S01]  /*09e0*/  NOP ;  /* 0x0000000000007918 */ /* 0x004fe20000000000 */
.L_x_12:
        /* <DEDUP_REMOVED lines=20> */
[----:B------:R2:W1:Y:S01]  /*0b30*/  SYNCS.EXCH.64 URZ, [UR6+0xa8], UR4 ;  /* 0x0000a80406ff75b2 */ /* 0x0004620008000100 */
[----:B------:R2:W1:Y:S01]  /*0b40*/  SYNCS.EXCH.64 URZ, [UR6+0x90], UR10 ;  /* 0x0000900a06ff75b2 */ /* 0x0004620008000100 */
[----:B------:R2:W1:Y:S01]  /*0b50*/  SYNCS.EXCH.64 URZ, [UR6+0xb0], UR4 ;  /* 0x0000b00406ff75b2 */ /* 0x0004620008000100 */
[----:B------:R2:W1:Y:S01]  /*0b60*/  SYNCS.EXCH.64 URZ, [UR6+0x98], UR10 ;  /* 0x0000980a06ff75b2 */ /* 0x0004620008000100 */
[----:B------:R2:W1:Y:S02]  /*0b70*/  SYNCS.EXCH.64 URZ, [UR6+0xb8], UR4 ;  /* 0x0000b80406ff75b2 */ /* 0x0004640008000100 */
[----:B--2---:R-:W-:Y:S01]  /*0b80*/  NOP ;  /* 0x0000000000007918 */ /* 0x004fe20000000000 */
.L_x_13:
        /* <DEDUP_REMOVED lines=18> */
.L_x_14:
[----:B-1----:R-:W1:Y:S01]  /*0cb0*/  S2UR UR5, SR_CTAID.X ;  /* 0x00000000000579c3 */ /* 0x002e620000002500 */
[----:B------:R-:W-:-:S05]  /*0cc0*/  CS2R.32 R205, SR_CgaSize ;  /* 0x0000000000cd7805 */ /* 0x000fca0000008a00 */
[----:B------:R-:W-:-:S05]  /*0cd0*/  IMAD R205, R205, -0xa0, RZ ;  /* 0xffffff60cdcd7824 */ /* 0x000fca00078e02ff */
[----:B------:R-:W-:-:S14]  /*0ce0*/  R2UR UR9, R205 ;  /* 0x00000000cd0972ca */ /* 0x000fdc00000e0000 */
[----:B------:R-:W2:Y:S01]  /*0cf0*/  LDCU UR9, c[0x0][UR9+0x2b0] ;  /* 0x00005600090977ac */ /* 0x000ea20008000800 */
[----:B------:R-:W-:Y:S01]  /*0d00*/  NOP ;  /* 0x0000000000007918 */ /* 0x000fe20000000000 */
[----:B------:R-:W-:-:S05]  /*0d10*/  CS2R.32 R205, SR_CgaSize ;  /* 0x0000000000cd7805 */ /* 0x000fca0000008a00 */
[----:B------:R-:W-:-:S05]  /*0d20*/  IMAD R205, R205, -0xa0, RZ ;  /* 0xffffff60cdcd7824 */ /* 0x000fca00078e02ff */
[----:B------:R-:W-:-:S14]  /*0d30*/  R2UR UR6, R205 ;  /* 0x00000000cd0672ca */ /* 0x000fdc00000e0000 */
[----:B------:R-:W3:Y:S01]  /*0d40*/  LDCU UR6, c[0x0][UR6+0x2b4] ;  /* 0x00005680060677ac */ /* 0x000ee20008000800 */
[----:B------:R-:W4:Y:S08]  /*0d50*/  S2UR UR4, SR_CTAID.Y ;  /* 0x00000000000479c3 */ /* 0x000f300000002600 */
[----:B------:R-:W3:Y:S01]  /*0d60*/  LDC R9, c[0x0][0xb24] ;  /* 0x0002c900ff097b82 */ /* 0x000ee20000000800 */
[----:B-1----:R-:W-:-:S02]  /*0d70*/  I2FP.F32.U32 R4, UR5 ;  /* 0x0000000500047c45 */ /* 0x002fc40008201000 */
[----:B------:R-:W-:-:S05]  /*0d80*/  CS2R.32 R5, SR_CgaSize ;  /* 0x0000000000057805 */ /* 0x000fca0000008a00 */
[----:B------:R-:W-:-:S06]  /*0d90*/  IMAD R5, R5, -0xa0, RZ ;  /* 0xffffff6005057824 */ /* 0x000fcc00078e02ff */
[----:B------:R-:W1:Y:S01]  /*0da0*/  LDC R5, c[0x0][R5+0x2a0] ;  /* 0x0000a80005057b82 */ /* 0x000e620000000800 */
[----:B------:R-:W-:Y:S01]  /*0db0*/  MOV R205, UR5 ;  /* 0x0000000500cd7c02 */ /* 0x000fe20008000f00 */
[----:B--2---:R-:W-:Y:S01]  /*0dc0*/  FMUL R4, R4, UR9 ;  /* 0x0000000904047c20 */ /* 0x004fe20008400000 */
[----:B----4-:R-:W-:Y:S02]  /*0dd0*/  I2FP.F32.U32 R2, UR4 ;  /* 0x0000000400027c45 */ /* 0x010fe40008201000 */
[----:B------:R-:W-:-:S05]  /*0de0*/  CS2R.32 R3, SR_CgaSize ;  /* 0x0000000000037805 */ /* 0x000fca0000008a00 */
[----:B------:R-:W-:-:S06]  /*0df0*/  IMAD R3, R3, -0xa0, RZ ;  /* 0xffffff6003037824 */ /* 0x000fcc00078e02ff */
[----:B------:R-:W2:Y:S01]  /*0e00*/  LDC R3, c[0x0][R3+0x2a4] ;  /* 0x0000a90003037b82 */ /* 0x000ea20000000800 */
[----:B------:R-:W4:Y:S01]  /*0e10*/  F2I.U32.TRUNC.NTZ R204, R4 ;  /* 0x0000000400cc7305 */ /* 0x000f22000020f000 */
[----:B------:R-:W-:Y:S01]  /*0e20*/  MOV R195, UR4 ;  /* 0x0000000400c37c02 */ /* 0x000fe20008000f00 */
[----:B---3--:R-:W-:-:S05]  /*0e30*/  FMUL R2, R2, UR6 ;  /* 0x0000000602027c20 */ /* 0x008fca0008400000 */
[----:B------:R-:W-:Y:S01]  /*0e40*/  BAR.SYNC.DEFER_BLOCKING 0x0 ;  /* 0x0000000000007b1d */ /* 0x000fe20000010000 */
[----:B------:R-:W-:-:S05]  /*0e50*/  ISETP.GE.AND P0, PT, R9, 0x1, PT ;  /* 0x000000010900780c */ /* 0x000fca0003f06270 */
[----:B------:R-:W3:Y:S02]  /*0e60*/  F2I.U32.TRUNC.NTZ R194, R2 ;  /* 0x0000000200c27305 */ /* 0x000ee4000020f000 */
[----:B------:R-:W2:Y:S01]  /*0e70*/  S2UR UR36, SR_CTAID.Z ;  /* 0x00000000002479c3 */ /* 0x000ea20000002700 */
[----:B----4-:R-:W-:-:S05]  /*0e80*/  IADD3 R204, PT, PT, -R204, RZ, RZ ;  /* 0x000000ffcccc7210 */ /* 0x010fca0007ffe1ff */
[----:B-1----:R-:W-:Y:S01]  /*0e90*/  IMAD R204, R5, R204, UR5 ;  /* 0x0000000505cc7e24 */ /* 0x002fe2000f8e02cc */
[----:B---3--:R-:W-:-:S05]  /*0ea0*/  IADD3 R194, PT, PT, -R194, RZ, RZ ;  /* 0x000000ffc2c27210 */ /* 0x008fca0007ffe1ff */
[----:B--2---:R-:W-:Y:S01]  /*0eb0*/  IMAD R194, R3, R194, UR4 ;  /* 0x0000000403c27e24 */ /* 0x004fe2000f8e02c2 */
[----:B------:R-:W-:Y:S06]  /*0ec0*/  @!P0 BRA `(.L_x_15) ;  /* 0x0000000000b88947 */ /* 0x000fec0003800000 */
[----:B------:R-:W1:Y:S01]  /*0ed0*/  LDC.64 R4, c[0x0][0xb18] ;  /* 0x0002c600ff047b82 */ /* 0x000e620000000a00 */
[----:B------:R-:W-:-:S07]  /*0ee0*/  ISETP.NE.AND P0, PT, R9, 0x1, PT ;  /* 0x000000010900780c */ /* 0x000fce0003f05270 */
[----:B------:R-:W2:Y:S08]  /*0ef0*/  LDC R10, c[0x0][0xb0c] ;  /* 0x0002c300ff0a7b82 */ /* 0x000eb00000000800 */
[----:B------:R-:W3:Y:S08]  /*0f00*/  LDC R11, c[0x0][0x370] ;  /* 0x0000dc00ff0b7b82 */ /* 0x000ef00000000800 */
[----:B------:R-:W4:Y:S01]  /*0f10*/  LDC R12, c[0x0][0x374] ;  /* 0x0000dd00ff0c7b82 */ /* 0x000f220000000800 */
[----:B-1----:R-:W-:-:S07]  /*0f20*/  ISETP.NE.AND P1, PT, R4, 0x1, PT ;  /* 0x000000010400780c */ /* 0x002fce0003f25270 */
[----:B------:R-:W3:Y:S01]  /*0f30*/  LDC.64 R6, c[0x0][0xb10] ;  /* 0x0002c400ff067b82 */ /* 0x000ee20000000a00 */
[----:B--2---:R-:W-:-:S07]  /*0f40*/  ISETP.NE.AND P2, PT, R10, 0x1, PT ;  /* 0x000000010a00780c */ /* 0x004fce0003f45270 */
[----:B------:R-:W1:Y:S08]  /*0f50*/  LDC R8, c[0x0][0xb20] ;  /* 0x0002c800ff087b82 */ /* 0x000e700000000800 */
[----:B------:R-:W2:Y:S01]  /*0f60*/  LDC.64 R2, c[0x0][0xb28] ;  /* 0x0002ca00ff027b82 */ /* 0x000ea20000000a00 */
[----:B----4-:R-:W-:-:S04]  /*0f70*/  IMAD.HI.U32 R13, R12, R5, RZ ;  /* 0x000000050c0d7227 */ /* 0x010fc800078e00ff */
[----:B------:R-:W-:-:S04]  /*0f80*/  IMAD.HI.U32 R5, R195, R5, RZ ;  /* 0x00000005c3057227 */ /* 0x000fc800078e00ff */
[----:B---3--:R-:W-:-:S04]  /*0f90*/  IMAD.HI.U32 R14, R11, R6, RZ ;  /* 0x000000060b0e7227 */ /* 0x008fc800078e00ff */
[----:B------:R-:W-:Y:S01]  /*0fa0*/  IMAD.HI.U32 R16, R205, R6, RZ ;  /* 0x00000006cd107227 */ /* 0x000fe200078e00ff */
[-C--:B------:R-:W-:Y:S02]  /*0fb0*/  @P2 SHF.R.U32.HI R11, RZ, R7.reuse, R14 ;  /* 0x00000007ff0b2219 */ /* 0x080fe4000001160e */
[-C--:B-1----:R-:W-:Y:S02]  /*0fc0*/  @P1 SHF.R.U32.HI R12, RZ, R8.reuse, R13 ;  /* 0x00000008ff0c1219 */ /* 0x082fe4000001160d */
[----:B------:R-:W-:Y:S02]  /*0fd0*/  SHF.R.U32.HI R8, RZ, R8, R5 ;  /* 0x00000008ff087219 */ /* 0x000fe40000011605 */
[----:B------:R-:W-:Y:S02]  /*0fe0*/  SHF.R.U32.HI R16, RZ, R7, R16 ;  /* 0x00000007ff107219 */ /* 0x000fe40000011610 */
[----:B------:R-:W-:Y:S01]  /*0ff0*/  SEL R5, R195, R8, !P1 ;  /* 0x00000008c3057207 */ /* 0x000fe20004800000 */
[----:B--2---:R-:W-:Y:S01]  /*1000*/  IMAD.HI.U32 R14, R12, R2, RZ ;  /* 0x000000020c0e7227 */ /* 0x004fe200078e00ff */
[----:B------:R-:W-:-:S03]  /*1010*/  SEL R7, R205, R16, !P2 ;  /* 0x00000010cd077207 */ /* 0x000fc60005000000 */
[----:B------:R-:W-:Y:S01]  /*1020*/  IMAD.HI.U32 R6, R11, R2, RZ ;  /* 0x000000020b067227 */ /* 0x000fe200078e00ff */
[----:B------:R-:W-:-:S04]  /*1030*/  @P0 SHF.R.U32.HI R12, RZ, R3, R14 ;  /* 0x00000003ff0c0219 */ /* 0x000fc8000001160e */
[----:B------:R-:W-:Y:S01]  /*1040*/  @P0 SHF.R.U32.HI R11, RZ, R3, R6 ;  /* 0x00000003ff0b0219 */ /* 0x000fe20000011606 */
[----:B------:R-:W-:-:S04]  /*1050*/  IMAD R12, R12, R9, RZ ;  /* 0x000000090c0c7224 */ /* 0x000fc800078e02ff */
[----:B------:R-:W-:Y:S01]  /*1060*/  IMAD R6, R11, R9, RZ ;  /* 0x000000090b067224 */ /* 0x000fe200078e02ff */
[----:B------:R-:W-:-:S04]  /*1070*/  ISETP.GE.AND P1, PT, R5, R12, PT ;  /* 0x0000000c0500720c */ /* 0x000fc80003f26270 */
[----:B------:R-:W-:Y:S01]  /*1080*/  ISETP.GE.OR P1, PT, R7, R6, P1 ;  /* 0x000000060700720c */ /* 0x000fe20000f26670 */
[----:B------:R-:W-:-:S05]  /*1090*/  IMAD.HI.U32 R6, R5, R2, RZ ;  /* 0x0000000205067227 */ /* 0x000fca00078e00ff */
[----:B------:R-:W-:-:S04]  /*10a0*/  SHF.R.U32.HI R6, RZ, R3, R6 ;  /* 0x00000003ff067219 */ /* 0x000fc80000011606 */
[----:B------:R-:W-:-:S03]  /*10b0*/  SEL R6, R5, R6, !P0 ;  /* 0x0000000605067207 */ /* 0x000fc60004000000 */
[----:B------:R-:W-:Y:S01]  /*10c0*/  @!P1 IMAD.HI.U32 R8, R7, R2, RZ ;  /* 0x0000000207089227 */ /* 0x000fe200078e00ff */
[----:B------:R-:W-:-:S04]  /*10d0*/  IADD3 R2, PT, PT, -R6, RZ, RZ ;  /* 0x000000ff06027210 */ /* 0x000fc80007ffe1ff */
[----:B------:R-:W-:Y:S01]  /*10e0*/  @!P1 SHF.R.U32.HI R8, RZ, R3, R8 ;  /* 0x00000003ff089219 */ /* 0x000fe20000011608 */
[----:B------:R-:W-:-:S03]  /*10f0*/  IMAD R2, R9, R2, R5 ;  /* 0x0000000209027224 */ /* 0x000fc600078e0205 */
[----:B------:R-:W-:Y:S02]  /*1100*/  @!P1 SEL R3, R7, R8, !P0 ;  /* 0x0000000807039207 */ /* 0x000fe40004000000 */
[----:B------:R-:W-:-:S03]  /*1110*/  IADD3 R8, PT, PT, -R5, RZ, RZ ;  /* 0x000000ff05087210 */ /* 0x000fc60007ffe1ff */
[--C-:B------:R-:W-:Y:S02]  /*1120*/  @!P1 IMAD.IADD R6, R6, 0x1, -R3.reuse ;  /* 0x0000000106069824 */ /* 0x100fe400078e0a03 */
[----:B------:R-:W-:Y:S01]  /*1130*/  @!P1 IMAD R3, R2, R11, R3 ;  /* 0x0000000b02039224 */ /* 0x000fe200078e0203 */
[----:B------:R-:W-:Y:S01]  /*1140*/  IADD3 R2, PT, PT, -R7, RZ, RZ ;  /* 0x000000ff07027210 */ /* 0x000fe20007ffe1ff */
[----:B------:R-:W-:Y:S02]  /*1150*/  @!P1 IMAD R5, R6, R9, R7 ;  /* 0x0000000906059224 */ /* 0x000fe400078e0207 */
[----:B------:R-:W-:Y:S02]  /*1160*/  IMAD R8, R4, R8, R195 ;  /* 0x0000000804087224 */ /* 0x000fe400078e02c3 */
[----:B------:R-:W-:Y:S02]  /*1170*/  @!P1 IMAD.MOV.U32 R7, RZ, RZ, R3 ;  /* 0x000000ffff079224 */ /* 0x000fe400078e0003 */
[----:B------:R-:W-:-:S02]  /*1180*/  IMAD R2, R10, R2, R205 ;  /* 0x000000020a027224 */ /* 0x000fc400078e02cd */
[----:B------:R-:W-:Y:S02]  /*1190*/  IMAD R195, R5, R4, R8 ;  /* 0x0000000405c37224 */ /* 0x000fe400078e0208 */
[----:B------:R-:W-:Y:S02]  /*11a0*/  IMAD R205, R7, R10, R2 ;  /* 0x0000000a07cd7224 */ /* 0x000fe400078e0202 */
.L_x_15:
[----:B------:R-:W1:Y:S01]  /*11b0*/  LDCU UR4, c[0x0][0xb30] ;  /* 0x00016600ff0477ac */ /* 0x000e620008000800 */
[----:B------:R-:W2:Y:S08]  /*11c0*/  S2UR UR37, SR_CgaCtaId ;  /* 0x00000000002579c3 */ /* 0x000eb00000008800 */
[----:B------:R-:W3:Y:S01]  /*11d0*/  LDC R92, c[0x0][0xb24] ;  /* 0x0002c900ff5c7b82 */ /* 0x000ee20000000800 */
[----:B-1----:R-:W-:-:S09]  /*11e0*/  UISETP.NE.AND UP1, UPT, UR4, 0x1, UPT ;  /* 0x000000010400788c */ /* 0x002fd2000bf25270 */
[----:B--2---:R-:W-:Y:S05]  /*11f0*/  BRA.U UP1, `(.L_x_16) ;  /* 0x0000000101407547 */ /* 0x004fea000b800000 */
[----:B------:R-:W1:Y:S08]  /*1200*/  LDC.64 R4, c[0x0][0xb10] ;  /* 0x0002c400ff047b82 */ /* 0x000e700000000a00 */
[----:B------:R-:W2:Y:S08]  /*1210*/  LDC.64 R2, c[0x0][0xb18] ;  /* 0x0002c600ff027b82 */ /* 0x000eb00000000a00 */
[----:B------:R-:W4:Y:S08]  /*1220*/  LDC R6, c[0x0][0xb20] ;  /* 0x0002c800ff067b82 */ /* 0x000f300000000800 */
[----:B------:R-:W3:Y:S01]  /*1230*/  LDC R8, c[0x0][0xb0c] ;  /* 0x0002c300ff087b82 */ /* 0x000ee20000000800 */
[----:B-1----:R-:W-:-:S05]  /*1240*/  IMAD.HI.U32 R4, R205, R4, RZ ;  /* 0x00000004cd047227 */ /* 0x002fca00078e00ff */
[----:B------:R-:W-:Y:S01]  /*1250*/  SHF.R.U32.HI R4, RZ, R5, R4 ;  /* 0x00000005ff047219 */ /* 0x000fe20000011604 */
[----:B--2---:R-:W-:Y:S01]  /*1260*/  IMAD.HI.U32 R3, R195, R3, RZ ;  /* 0x00000003c3037227 */ /* 0x004fe200078e00ff */
[----:B------:R-:W-:-:S04]  /*1270*/  ISETP.NE.AND P0, PT, R2, 0x1, PT ;  /* 0x000000010200780c */ /* 0x000fc80003f05270 */
[----:B----4-:R-:W-:-:S04]  /*1280*/  SHF.R.U32.HI R6, RZ, R6, R3 ;  /* 0x00000006ff067219 */ /* 0x010fc80000011603 */
[----:B------:R-:W-:Y:S02]  /*1290*/  SEL R3, R195, R6, !P0 ;  /* 0x00000006c3037207 */ /* 0x000fe40004000000 */
[----:B---3--:R-:W-:-:S04]  /*12a0*/  ISETP.NE.AND P1, PT, R8, 0x1, PT ;  /* 0x000000010800780c */ /* 0x008fc80003f25270 */
[----:B------:R-:W-:-:S05]  /*12b0*/  SEL R4, R205, R4, !P1 ;  /* 0x00000004cd047207 */ /* 0x000fca0004800000 */
[----:B------:R-:W-:Y:S02]  /*12c0*/  IMAD.IADD R5, R3, 0x1, -R4 ;  /* 0x0000000103057824 */ /* 0x000fe400078e0a04 */
[----:B------:R-:W-:Y:S02]  /*12d0*/  IMAD.IADD R3, R4, 0x1, -R3 ;  /* 0x0000000104037824 */ /* 0x000fe400078e0a03 */
[----:B------:R-:W-:Y:S02]  /*12e0*/  IMAD R205, R5, R8, R205 ;  /* 0x0000000805cd7224 */ /* 0x000fe400078e02cd */
[----:B------:R-:W-:-:S07]  /*12f0*/  IMAD R195, R3, R2, R195 ;  /* 0x0000000203c37224 */ /* 0x000fce00078e02c3 */
.L_x_16:
[----:B------:R-:W-:Y:S01]  /*1300*/  BAR.SYNC.DEFER_BLOCKING 0x0 ;  /* 0x0000000000007b1d */ /* 0x000fe20000010000 */
[----:B------:R-:W-:Y:S01]  /*1310*/  UISETP.NE.AND UP1, UPT, UR8, 0x2, UPT ;  /* 0x000000020800788c */ /* 0x000fe2000bf25270 */
[----:B------:R-:W-:Y:S02]  /*1320*/  ISETP.NE.OR P5, PT, R0, 0x2, !P5 ;  /* 0x000000020000780c */ /* 0x000fe40006fa5670 */
[----:B------:R-:W-:-:S06]  /*1330*/  LOP3.LUT R2, R218, 0x1f, RZ, 0xc0, !PT ;  /* 0x0000001fda027812 */ /* 0x000fcc00078ec0ff */
[----:B------:R-:W-:Y:S05]  /*1340*/  BRA.U UP1, `(.L_x_17) ;  /* 0x0000001101947547 */ /* 0x000fea000b800000 */
[----:B------:R-:W1:Y:S01]  /*1350*/  LDCU UR15, c[0x0][0x38c] ;  /* 0x00007180ff0f77ac */ /* 0x000e620008000800 */
[----:B------:R-:W2:Y:S01]  /*1360*/  LDC R9, c[0x0][0x370] ;  /* 0x0000dc00ff097b82 */ /* 0x000ea20000000800 */
[----:B------:R-:W-:Y:S01]  /*1370*/  PLOP3.LUT P1, PT, PT, PT, UP2, 0x80, 0x8 ;  /* 0x000000000008781c */ /* 0x000fe20003f2f028 */
[----:B------:R-:W-:Y:S01]  /*1380*/  HFMA2 R12, -RZ, RZ, 0, 0 ;  /* 0x00000000ff0c7431 */ /* 0x000fe200000001ff */
[----:B------:R-:W-:Y:S01]  /*1390*/  ISETP.EQ.OR P4, PT, R2, RZ, P5 ;  /* 0x000000ff0200720c */ /* 0x000fe20002f82670 */
[----:B------:R-:W-:Y:S01]  /*13a0*/  IMAD.MOV.U32 R15, RZ, RZ, 0x1 ;  /* 0x00000001ff0f7424 */ /* 0x000fe200078e00ff */
[----:B------:R-:W-:Y:S01]  /*13b0*/  PLOP3.LUT P1, PT, P1, PT, PT, 0x8, 0x80 ;  /* 0x000000000080781c */ /* 0x000fe20000f2e170 */
[----:B------:R-:W-:Y:S01]  /*13c0*/  IMAD.MOV.U32 R14, RZ, RZ, RZ ;  /* 0x000000ffff0e7224 */ /* 0x000fe200078e00ff */
[----:B------:R-:W-:Y:S01]  /*13d0*/  MOV R8, 0x1 ;  /* 0x0000000100087802 */ /* 0x000fe20000000f00 */
[----:B------:R-:W4:Y:S01]  /*13e0*/  LDC R0, c[0x0][0x374] ;  /* 0x0000dd00ff007b82 */ /* 0x000f220000000800 */
[----:B------:R-:W-:Y:S01]  /*13f0*/  IMAD.MOV.U32 R10, RZ, RZ, RZ ;  /* 0x000000ffff0a7224 */ /* 0x000fe200078e00ff */
[----:B------:R-:W2:Y:S01]  /*1400*/  LDCU.64 UR30, c[0x0][0x348] ;  /* 0x00006900ff1e77ac */ /* 0x000ea20008000a00 */
[----:B------:R-:W-:Y:S01]  /*1410*/  UMOV UR13, URZ ;  /* 0x000000ff000d7c82 */ /* 0x000fe20008000000 */
[----:B-1----:R-:W-:-:S04]  /*1420*/  UIADD3 UR5, UPT, UPT, UR15, 0x7f, URZ ;  /* 0x0000007f0f057890 */ /* 0x002fc8000fffe0ff */
[----:B------:R-:W-:-:S04]  /*1430*/  USHF.R.S32.HI UR4, URZ, 0x1f, UR5 ;  /* 0x0000001fff047899 */ /* 0x000fc80008011405 */
[----:B------:R-:W-:-:S04]  /*1440*/  ULEA.HI UR4, UR4, UR5, URZ, 0x7 ;  /* 0x0000000504047291 */ /* 0x000fc8000f8f38ff */
[----:B------:R-:W-:Y:S02]  /*1450*/  USHF.R.S32.HI UR22, URZ, 0x7, UR4 ;  /* 0x00000007ff167899 */ /* 0x000fe40008011404 */
[----:B------:R-:W-:Y:S02]  /*1460*/  UIADD3 UR4, UPT, UPT, UR15, -0x1, URZ ;  /* 0xffffffff0f047890 */ /* 0x000fe4000fffe0ff */
[----:B------:R-:W-:Y:S02]  /*1470*/  UISETP.LT.U32.AND UP0, UPT, UR22, 0x3, UPT ;  /* 0x000000031600788c */ /* 0x000fe4000bf01070 */
[----:B------:R-:W-:Y:S02]  /*1480*/  UISETP.GE.U32.AND UP1, UPT, UR4, -0xff, UPT ;  /* 0xffffff010400788c */ /* 0x000fe4000bf26070 */
[----:B------:R-:W-:Y:S02]  /*1490*/  USEL UR21, UR22, 0x3, UP0 ;  /* 0x0000000316157887 */ /* 0x000fe40008000000 */
[----:B------:R-:W-:-:S02]  /*14a0*/  UIADD3 UR15, UPT, UPT, UR15, 0xfe, URZ ;  /* 0x000000fe0f0f7890 */ /* 0x000fc4000fffe0ff */
[----:B------:R-:W-:Y:S02]  /*14b0*/  UIADD3 UR7, UPT, UPT, UR21, -0x1, URZ ;  /* 0xffffffff15077890 */ /* 0x000fe4000fffe0ff */
[----:B------:R-:W-:-:S03]  /*14c0*/  UIADD3 UR14, UPT, UPT, UR22, -UR21, URZ ;  /* 0x80000015160e7290 */ /* 0x000fc6000fffe0ff */
[----:B------:R-:W-:-:S04]  /*14d0*/  @UP1 UIADD3 UR7, UPT, UPT, UR21, URZ, URZ ;  /* 0x000000ff15071290 */ /* 0x000fc8000fffe0ff */
[----:B--2---:R-:W-:-:S12]  /*14e0*/  UIADD3 UR7, UPT, UPT, UR7, 0x1, URZ ;  /* 0x0000000107077890 */ /* 0x004fd8000fffe0ff */
.L_x_35:
[----:B------:R-:W-:Y:S01]  /*14f0*/  UISETP.NE.AND UP0, UPT, UR37, URZ, UPT ;  /* 0x000000ff2500728c */ /* 0x000fe2000bf05270 */
[----:B------:R-:W1:Y:S08]  /*1500*/  S2UR UR37, SR_CgaCtaId ;  /* 0x00000000002579c3 */ /* 0x000e700000008800 */
[----:B------:R-:W-:Y:S05]  /*1510*/  BRA.U UP0, `(.L_x_18) ;  /* 0x0000000100347547 */ /* 0x000fea000b800000 */
[----:B------:R-:W2:Y:S01]  /*1520*/  S2R R2, SR_CgaCtaId ;  /* 0x0000000000027919 */ /* 0x000ea20000008800 */
[----:B------:R-:W-:-:S04]  /*1530*/  MOV R3, 0x400 ;  /* 0x0000040000037802 */ /* 0x000fc80000000f00 */
[----:B--2---:R-:W-:Y:S02]  /*1540*/  LEA R3, R2, R3, 0x18 ;  /* 0x0000000302037211 */ /* 0x004fe400078ec0ff */
[----:B------:R-:W-:-:S03]  /*1550*/  SHF.L.U32 R2, R8, 0x1f, RZ ;  /* 0x0000001f08027819 */ /* 0x000fc600000006ff */
[----:B------:R-:W-:-:S04]  /*1560*/  IMAD R3, R10, 0x8, R3 ;  /* 0x000000080a037824 */ /* 0x000fc800078e0203 */
[----:B------:R-:W2:Y:S02]  /*1570*/  SYNCS.PHASECHK.TRANS64.TRYWAIT P0, [R3+URZ+0xd0], R2 ;  /* 0x0000d002030075a7 */ /* 0x000ea400080011ff */
[----:B--2---:R-:W-:Y:S05]  /*1580*/  @!P0 BRA `(.L_x_19) ;  /* 0x0000006400c08947 */ /* 0x004fea0003800000 */
.L_x_105:
[----:B------:R-:W-:Y:S01]  /*1590*/  VIADD R10, R10, 0x1 ;  /* 0x000000010a0a7836 */ /* 0x000fe20000000000 */
[----:B------:R2:W-:Y:S04]  /*15a0*/  SYNCS.ARRIVE.TRANS64.A1T0 RZ, [R3+URZ+0xc0], RZ ;  /* 0x0000c0ff03ff79a7 */ /* 0x0005e800081000ff */
[----:B------:R-:W-:-:S04]  /*15b0*/  ISETP.NE.AND P0, PT, R10, 0x2, PT ;  /* 0x000000020a00780c */ /* 0x000fc80003f05270 */
[----:B------:R-:W-:Y:S02]  /*15c0*/  SEL R10, R10, RZ, P0 ;  /* 0x000000ff0a0a7207 */ /* 0x000fe40000000000 */
[----:B--2---:R-:W-:-:S04]  /*15d0*/  SEL R3, RZ, 0x1, P0 ;  /* 0x00000001ff037807 */ /* 0x004fc80000000000 */
[----:B------:R-:W-:-:S07]  /*15e0*/  LOP3.LUT R8, R8, R3, RZ, 0x3c, !PT ;  /* 0x0000000308087212 */ /* 0x000fce00078e3cff */
.L_x_18:
[----:B------:R-:W-:Y:S01]  /*15f0*/  UMOV UR4, 0x400 ;  /* 0x0000040000047882 */ /* 0x000fe20000000000 */
[----:B------:R-:W-:Y:S01]  /*1600*/  SHF.L.U32 R2, R15, 0x1f, RZ ;  /* 0x0000001f0f027819 */ /* 0x000fe200000006ff */
[----:B-1----:R-:W-:Y:S01]  /*1610*/  ULEA UR4, UR37, UR4, 0x18 ;  /* 0x0000000425047291 */ /* 0x002fe2000f8ec0ff */
[----:B------:R-:W-:Y:S01]  /*1620*/  R2UR UR35, R205 ;  /* 0x00000000cd2372ca */ /* 0x000fe200000e0000 */
[----:B------:R-:W-:Y:S01]  /*1630*/  UISETP.GE.U32.AND UP0, UPT, UR15, 0xff, UPT ;  /* 0x000000ff0f00788c */ /* 0x000fe2000bf06070 */
[----:B------:R-:W-:Y:S01]  /*1640*/  R2UR UR19, R195 ;  /* 0x00000000c31372ca */ /* 0x000fe200000e0000 */
[----:B------:R-:W-:Y:S01]  /*1650*/  ULEA UR5, UR13, UR4, 0x3 ;  /* 0x000000040d057291 */ /* 0x000fe2000f8e18ff */
[----:B------:R-:W-:-:S08]  /*1660*/  UMOV UR23, URZ ;  /* 0x000000ff00177c82 */ /* 0x000fd00008000000 */
[----:B------:R1:W2:Y:S01]  /*1670*/  SYNCS.PHASECHK.TRANS64.TRYWAIT P0, [UR5+0x18], R2 ;  /* 0x00001802ff0075a7 */ /* 0x0002a20008001105 */
[----:B------:R-:W-:Y:S02]  /*1680*/  USHF.L.U32 UR35, UR35, 0x6, URZ ;  /* 0x0000000623237899 */ /* 0x000fe400080006ff */
[----:B------:R-:W-:Y:S01]  /*1690*/  UIMAD UR19, UR19, 0xa0, URZ ;  /* 0x000000a0131378a4 */ /* 0x000fe2000f8e02ff */
[----:B------:R-:W-:Y:S11]  /*16a0*/  BRA.U !UP0, `(.L_x_20) ;  /* 0x0000000108d87547 */ /* 0x000ff6000b800000 */
[----:B------:R-:W-:Y:S01]  /*16b0*/  UMOV UR29, URZ ;  /* 0x000000ff001d7c82 */ /* 0x000fe20008000000 */
[----:B------:R-:W-:-:S05]  /*16c0*/  UMOV UR6, UR13 ;  /* 0x0000000d00067c82 */ /* 0x000fca0008000000 */
.L_x_25:
[----:B--2---:R-:W-:Y:S01]  /*16d0*/  @!P5 MOV R3, 0xe000 ;  /* 0x0000e0000003d802 */ /* 0x004fe20000000f00 */
[----:B-1----:R-:W-:Y:S01]  /*16e0*/  ULEA UR33, UR6, UR4, 0x3 ;  /* 0x0000000406217291 */ /* 0x002fe2000f8e18ff */
[----:B--2---:R-:W-:Y:S11]  /*16f0*/  @P0 BRA `(.L_x_21) ;  /* 0x00000000000c0947 */ /* 0x004ff60003800000 */
[----:B------:R-:W-:Y:S04]  /*1700*/  SHF.L.U32 R5, R15, 0x1f, RZ ;  /* 0x0000001f0f057819 */ /* 0x000fe800000006ff */
[----:B------:R-:W2:Y:S02]  /*1710*/  SYNCS.PHASECHK.TRANS64.TRYWAIT P0, [UR33+0x18], R5 ;  /* 0x00001805ff0075a7 */ /* 0x000ea40008001121 */
[----:B--2---:R-:W-:Y:S05]  /*1720*/  @!P0 BRA `(.L_x_22) ;  /* 0x00000064006c8947 */ /* 0x004fea0003800000 */
.L_x_21:
[----:B------:R2:W-:Y:S01]  /*1730*/  @!P5 SYNCS.ARRIVE.TRANS64 RZ, [UR33], R3 ;  /* 0x00000003ffffd9a7 */ /* 0x0005e20008000021 */
[----:B------:R-:W-:Y:S04]  /*1740*/  BSSY.RECONVERGENT B0, `(.L_x_23) ;  /* 0x0000003000007945 */ /* 0x000fe80003800200 */
[----:B------:R-:W-:Y:S05]  /*1750*/  @P4 BRA `(.L_x_24) ;  /* 0x0000000000044947 */ /* 0x000fea0003800000 */
[----:B------:R-:W-:Y:S05]  /*1760*/  BPT.TRAP 0x1 ;  /* 0x000000040000795c */ /* 0x000fea0000300000 */
.L_x_24:
[----:B------:R-:W-:Y:S05]  /*1770*/  BSYNC.RECONVERGENT B0 ;  /* 0x0000000000007941 */ /* 0x000fea0003800200 */
.L_x_23:
[----:B------:R-:W-:Y:S02]  /*1780*/  UIADD3 UR13, UPT, UPT, UR6, 0x1, URZ ;  /* 0x00000001060d7890 */ /* 0x000fe4000fffe0ff */
[----:B------:R-:W-:Y:S02]  /*1790*/  UIADD3 UR42, UP1, UPT, UR30, 0x80, URZ ;  /* 0x000000801e2a7890 */ /* 0x000fe4000ff3e0ff */
[----:B------:R-:W-:Y:S02]  /*17a0*/  UISETP.NE.AND UP0, UPT, UR13, 0x3, UPT ;  /* 0x000000030d00788c */ /* 0x000fe4000bf05270 */
[----:B------:R-:W-:Y:S02]  /*17b0*/  ULEA UR24, UR6, UR4, 0xe ;  /* 0x0000000406187291 */ /* 0x000fe4000f8e70ff */
[----:B------:R-:W-:Y:S02]  /*17c0*/  USEL UR9, URZ, 0x1, UP0 ;  /* 0x00000001ff097887 */ /* 0x000fe40008000000 */
[----:B------:R-:W-:Y:S02]  /*17d0*/  USEL UR13, UR13, URZ, UP0 ;  /* 0x000000ff0d0d7287 */ /* 0x000fe40008000000 */
[----:B------:R-:W-:Y:S02]  /*17e0*/  USHF.L.U32 UR34, UR29, 0x7, URZ ;  /* 0x000000071d227899 */ /* 0x000fe400080006ff */
[----:B------:R-:W-:Y:S01]  /*17f0*/  ULEA UR8, UR13, UR4, 0x3 ;  /* 0x000000040d087291 */ /* 0x000fe2000f8e18ff */
[----:B------:R-:W-:Y:S01]  /*1800*/  LOP3.LUT R15, R15, UR9, RZ, 0x3c, !PT ;  /* 0x000000090f0f7c12 */ /* 0x000fe2000f8e3cff */
[----:B------:R-:W-:Y:S02]  /*1810*/  UIADD3.X UR43, UPT, UPT, URZ, UR31, URZ, UP1, !UPT ;  /* 0x0000001fff2b7290 */ /* 0x000fe40008ffe4ff */
[----:B------:R-:W-:Y:S01]  /*1820*/  UIADD3 UR32, UPT, UPT, UR24, 0xa400, URZ ;  /* 0x0000a40018207890 */ /* 0x000fe2000fffe0ff */
[----:B-1----:R-:W-:Y:S01]  /*1830*/  SHF.L.U32 R2, R15, 0x1f, RZ ;  /* 0x0000001f0f027819 */ /* 0x002fe200000006ff */
[----:B------:R-:W-:Y:S01]  /*1840*/  UIADD3 UR26, UPT, UPT, UR34, 0x40, URZ ;  /* 0x00000040221a7890 */ /* 0x000fe2000fffe0ff */
[----:B------:R-:W-:Y:S02]  /*1850*/  UMOV UR40, 0x0 ;  /* 0x0000000000287882 */ /* 0x000fe40000000000 */
[----:B------:R1:W1:Y:S01]  /*1860*/  SYNCS.PHASECHK.TRANS64.TRYWAIT P0, [UR8+0x18], R2 ;  /* 0x00001802ff0075a7 */ /* 0x0002620008001108 */
[----:B------:R-:W-:Y:S01]  /*1870*/  UMOV UR41, 0x10000000 ;  /* 0x1000000000297882 */ /* 0x000fe20000000000 */
[----:B------:R-:W-:Y:S02]  /*1880*/  UIADD3 UR24, UPT, UPT, UR24, 0xc400, URZ ;  /* 0x0000c40018187890 */ /* 0x000fe4000fffe0ff */
[----:B------:R1:W-:Y:S01]  /*1890*/  UTMALDG.3D [UR32], [UR42], desc[UR40] ;  /* 0x000028202a0075b4 */ /* 0x0003e20008011000 */
[----:B------:R-:W-:Y:S02]  /*18a0*/  UIADD3 UR38, UP0, UPT, UR30, 0x180, URZ ;  /* 0x000001801e267890 */ /* 0x000fe4000ff1e0ff */
[----:B------:R-:W-:Y:S01]  /*18b0*/  UIMAD UR5, UR6, 0xa000, UR4 ;  /* 0x0000a000060578a4 */ /* 0x000fe2000f8e0204 */
[----:B------:R-:W-:Y:S01]  /*18c0*/  UMOV UR25, UR33 ;  /* 0x0000002100197c82 */ /* 0x000fe20008000000 */
[----:B------:R-:W-:Y:S01]  /*18d0*/  UMOV UR27, UR35 ;  /* 0x00000023001b7c82 */ /* 0x000fe20008000000 */
[----:B------:R-:W-:Y:S01]  /*18e0*/  UMOV UR28, UR36 ;  /* 0x00000024001c7c82 */ /* 0x000fe20008000000 */
[----:B------:R-:W-:Y:S01]  /*18f0*/  UIADD3.X UR39, UPT, UPT, URZ, UR31, URZ, UP0, !UPT ;  /* 0x0000001fff277290 */ /* 0x000fe200087fe4ff */
[----:B------:R1:W-:Y:S01]  /*1900*/  UTMALDG.3D [UR24], [UR42], desc[UR40] ;  /* 0x000028182a0075b4 */ /* 0x0003e20008011000 */
[----:B------:R-:W-:Y:S01]  /*1910*/  UIADD3 UR16, UPT, UPT, UR5, 0x16400, URZ ;  /* 0x0001640005107890 */ /* 0x000fe2000fffe0ff */
[----:B------:R-:W-:Y:S01]  /*1920*/  UMOV UR17, UR33 ;  /* 0x0000002100117c82 */ /* 0x000fe20008000000 */
[----:B------:R-:W-:Y:S01]  /*1930*/  UMOV UR20, UR36 ;  /* 0x0000002400147c82 */ /* 0x000fe20008000000 */
[----:B------:R-:W-:Y:S01]  /*1940*/  UMOV UR18, UR34 ;  /* 0x0000002200127c82 */ /* 0x000fe20008000000 */
[----:B------:R-:W-:Y:S01]  /*1950*/  UIADD3 UR8, UPT, UPT, UR5, 0x1b400, URZ ;  /* 0x0001b40005087890 */ /* 0x000fe2000fffe0ff */
[----:B------:R-:W-:Y:S01]  /*1960*/  UMOV UR11, UR19 ;  /* 0x00000013000b7c82 */ /* 0x000fe20008000000 */
[----:B------:R-:W-:Y:S03]  /*1970*/  UMOV UR12, UR36 ;  /* 0x00000024000c7c82 */ /* 0x000fe60008000000 */
[----:B------:R1:W-:Y:S01]  /*1980*/  UTMALDG.3D [UR16], [UR38], desc[UR40] ;  /* 0x00002810260075b4 */ /* 0x0003e20008011000 */
[----:B------:R-:W-:Y:S01]  /*1990*/  UIADD3 UR29, UPT, UPT, UR29, 0x1, URZ ;  /* 0x000000011d1d7890 */ /* 0x000fe2000fffe0ff */
[----:B------:R-:W-:Y:S01]  /*19a0*/  UMOV UR9, UR33 ;  /* 0x0000002100097c82 */ /* 0x000fe20008000000 */
[----:B------:R-:W-:Y:S02]  /*19b0*/  UMOV UR10, UR26 ;  /* 0x0000001a000a7c82 */ /* 0x000fe40008000000 */
[----:B------:R-:W-:Y:S01]  /*19c0*/  UISETP.NE.AND UP0, UPT, UR29, UR7, UPT ;  /* 0x000000071d00728c */ /* 0x000fe2000bf05270 */
[----:B------:R-:W-:Y:S01]  /*19d0*/  UMOV UR23, UR7 ;  /* 0x0000000700177c82 */ /* 0x000fe20008000000 */
[----:B------:R1:W-:Y:S01]  /*19e0*/  UTMALDG.3D [UR8], [UR38], desc[UR40] ;  /* 0x00002808260075b4 */ /* 0x0003e20008011000 */
[----:B------:R-:W-:Y:S06]  /*19f0*/  UMOV UR6, UR13 ;  /* 0x0000000d00067c82 */ /* 0x000fec0008000000 */
[----:B------:R-:W-:Y:S05]  /*1a00*/  BRA.U UP0, `(.L_x_25) ;  /* 0xfffffffd00307547 */ /* 0x000fea000b83ffff */
.L_x_20:
[----:B------:R-:W-:Y:S01]  /*1a10*/  ULEA UR5, UR13, UR4, 0x3 ;  /* 0x000000040d057291 */ /* 0x000fe2000f8e18ff */
[----:B-1----:R-:W-:Y:S01]  /*1a20*/  SHF.L.U32 R2, R15, 0x1f, RZ ;  /* 0x0000001f0f027819 */ /* 0x002fe200000006ff */
[----:B------:R-:W-:Y:S01]  /*1a30*/  @!P1 SYNCS.ARRIVE.TRANS64.A1T0 RZ, [UR4+0x58], RZ ;  /* 0x000058ffffff99a7 */ /* 0x000fe20008100004 */
[----:B------:R-:W-:-:S06]  /*1a40*/  UISETP.GT.AND UP0, UPT, UR22, UR21, UPT ;  /* 0x000000151600728c */ /* 0x000fcc000bf04270 */
[----:B--2---:R1:W2:Y:S03]  /*1a50*/  SYNCS.PHASECHK.TRANS64.TRYWAIT P0, [UR5+0x18], R2 ;  /* 0x00001802ff0075a7 */ /* 0x0042a60008001105 */
[----:B------:R-:W-:Y:S05]  /*1a60*/  BRA.U !UP0, `(.L_x_26) ;  /* 0x0000000108d47547 */ /* 0x000fea000b800000 */
[----:B------:R-:W-:Y:S01]  /*1a70*/  UIADD3 UR29, UPT, UPT, UR14, UR23, URZ ;  /* 0x000000170e1d7290 */ /* 0x000fe2000fffe0ff */
[----:B------:R-:W-:-:S11]  /*1a80*/  UMOV UR6, UR13 ;  /* 0x0000000d00067c82 */ /* 0x000fd60008000000 */
.L_x_31:
[----:B--2---:R-:W-:Y:S01]  /*1a90*/  @!P5 MOV R3, 0xe000 ;  /* 0x0000e0000003d802 */ /* 0x004fe20000000f00 */
[----:B-1----:R-:W-:Y:S01]  /*1aa0*/  ULEA UR33, UR6, UR4, 0x3 ;  /* 0x0000000406217291 */ /* 0x002fe2000f8e18ff */
[----:B--2---:R-:W-:Y:S11]  /*1ab0*/  @P0 BRA `(.L_x_27) ;  /* 0x00000000000c0947 */ /* 0x004ff60003800000 */
[----:B------:R-:W-:Y:S04]  /*1ac0*/  SHF.L.U32 R5, R15, 0x1f, RZ ;  /* 0x0000001f0f057819 */ /* 0x000fe800000006ff */
[----:B------:R-:W2:Y:S02]  /*1ad0*/  SYNCS.PHASECHK.TRANS64.TRYWAIT P0, [UR33+0x18], R5 ;  /* 0x00001805ff0075a7 */ /* 0x000ea40008001121 */
[----:B--2---:R-:W-:Y:S05]  /*1ae0*/  @!P0 BRA `(.L_x_28) ;  /* 0x0000006000948947 */ /* 0x004fea0003800000 */
.L_x_27:
[----:B------:R2:W-:Y:S01]  /*1af0*/  @!P5 SYNCS.ARRIVE.TRANS64 RZ, [UR33], R3 ;  /* 0x00000003ffffd9a7 */ /* 0x0005e20008000021 */
[----:B------:R-:W-:Y:S04]  /*1b00*/  BSSY.RECONVERGENT B0, `(.L_x_29) ;  /* 0x0000003000007945 */ /* 0x000fe80003800200 */
[----:B------:R-:W-:Y:S05]  /*1b10*/  @P4 BRA `(.L_x_30) ;  /* 0x0000000000044947 */ /* 0x000fea0003800000 */
[----:B------:R-:W-:Y:S05]  /*1b20*/  BPT.TRAP 0x1 ;  /* 0x000000040000795c */ /* 0x000fea0000300000 */
.L_x_30:
[----:B------:R-:W-:Y:S05]  /*1b30*/  BSYNC.RECONVERGENT B0 ;  /* 0x0000000000007941 */ /* 0x000fea0003800200 */
.L_x_29:
        /* <DEDUP_REMOVED lines=12> */
[----:B------:R-:W-:Y:S01]  /*1c00*/  UMOV UR40, 0x0 ;  /* 0x0000000000287882 */ /* 0x000fe20000000000 */
[----:B------:R-:W-:Y:S01]  /*1c10*/  UMOV UR41, 0x10000000 ;  /* 0x1000000000297882 */ /* 0x000fe20000000000 */
[----:B------:R-:W-:Y:S01]  /*1c20*/  UIADD3 UR26, UPT, UPT, UR34, 0x40, URZ ;  /* 0x00000040221a7890 */ /* 0x000fe2000fffe0ff */
[----:B------:R1:W1:Y:S01]  /*1c30*/  SYNCS.PHASECHK.TRANS64.TRYWAIT P0, [UR8+0x18], R2 ;  /* 0x00001802ff0075a7 */ /* 0x0002620008001108 */
[----:B------:R-:W-:Y:S02]  /*1c40*/  UIADD3 UR24, UPT, UPT, UR24, 0xc400, URZ ;  /* 0x0000c40018187890 */ /* 0x000fe4000fffe0ff */
[----:B------:R-:W-:Y:S01]  /*1c50*/  UIADD3 UR38, UP0, UPT, UR30, 0x180, URZ ;  /* 0x000001801e267890 */ /* 0x000fe2000ff1e0ff */
[----:B------:R1:W-:Y:S01]  /*1c60*/  UTMALDG.3D [UR32], [UR42], desc[UR40] ;  /* 0x000028202a0075b4 */ /* 0x0003e20008011000 */
        /* <DEDUP_REMOVED lines=14> */
[----:B------:R-:W-:Y:S01]  /*1d50*/  UMOV UR9, UR33 ;  /* 0x0000002100097c82 */ /* 0x000fe20008000000 */
[----:B------:R-:W-:Y:S01]  /*1d60*/  UMOV UR10, UR26 ;  /* 0x0000001a000a7c82 */ /* 0x000fe20008000000 */
[----:B------:R-:W-:Y:S01]  /*1d70*/  UIADD3 UR23, UPT, UPT, UR23, 0x1, URZ ;  /* 0x0000000117177890 */ /* 0x000fe2000fffe0ff */
[----:B------:R-:W-:Y:S03]  /*1d80*/  UMOV UR6, UR13 ;  /* 0x0000000d00067c82 */ /* 0x000fe60008000000 */
[----:B------:R-:W-:Y:S01]  /*1d90*/  UISETP.NE.AND UP0, UPT, UR23, UR29, UPT ;  /* 0x0000001d1700728c */ /* 0x000fe2000bf05270 */
[----:B------:R1:W-:Y:S08]  /*1da0*/  UTMALDG.3D [UR8], [UR38], desc[UR40] ;  /* 0x00002808260075b4 */ /* 0x0003f00008011000 */
[----:B------:R-:W-:Y:S05]  /*1db0*/  BRA.U UP0, `(.L_x_31) ;  /* 0xfffffffd00347547 */ /* 0x000fea000b83ffff */
.L_x_26:
[----:B-1----:R-:W-:Y:S01]  /*1dc0*/  LEA R2, R14, UR4, 0x3 ;  /* 0x000000040e027c11 */ /* 0x002fe2000f8e18ff */
[----:B------:R-:W-:Y:S01]  /*1dd0*/  NOP ;  /* 0x0000000000007918 */ /* 0x000fe20000000000 */
[----:B--2---:R-:W-:Y:S02]  /*1de0*/  SHF.L.U32 R3, R12, 0x1f, RZ ;  /* 0x0000001f0c037819 */ /* 0x004fe400000006ff */
[----:B------:R-:W-:Y:S02]  /*1df0*/  LEA R4, R14, UR4, 0x4 ;  /* 0x000000040e047c11 */ /* 0x000fe4000f8e20ff */
[----:B------:R-:W1:Y:S02]  /*1e00*/  SYNCS.PHASECHK.TRANS64.TRYWAIT P0, [R2+URZ+0x60], R3 ;  /* 0x00006003020075a7 */ /* 0x000e6400080011ff */
[----:B-1----:R-:W-:Y:S05]  /*1e10*/  @!P0 BRA `(.L_x_32) ;  /* 0x0000005c00e08947 */ /* 0x002fea0003800000 */
.L_x_108:
[----:B------:R-:W2:Y:S01]  /*1e20*/  LDS.128 R4, [R4+0xf0] ;  /* 0x0000f00004047984 */ /* 0x000ea20000000c00 */
[----:B---3--:R-:W-:Y:S01]  /*1e30*/  ISETP.GE.AND P0, PT, R92, 0x1, PT ;  /* 0x000000015c00780c */ /* 0x008fe20003f06270 */
[----:B-1----:R-:W-:Y:S01]  /*1e40*/  VIADD R2, R2, 0x70 ;  /* 0x0000007002027836 */ /* 0x002fe20000000000 */
[----:B------:R-:W-:Y:S01]  /*1e50*/  @!PT LDS RZ, [RZ] ;  /* 0x00000000fffff984 */ /* 0x000fe20000000800 */
[----:B------:R-:W-:Y:S01]  /*1e60*/  @!PT LDS RZ, [RZ] ;  /* 0x00000000fffff984 */ /* 0x000fe20000000800 */
[----:B------:R-:W-:Y:S01]  /*1e70*/  @!PT LDS RZ, [RZ] ;  /* 0x00000000fffff984 */ /* 0x000fe20000000800 */
[----:B------:R-:W-:Y:S01]  /*1e80*/  @!PT LDS RZ, [RZ] ;  /* 0x00000000fffff984 */ /* 0x000fe20000000800 */
[----:B------:R1:W-:Y:S06]  /*1e90*/  MEMBAR.ALL.CTA ;  /* 0x0000000000007992 */ /* 0x0003ec0000008000 */
[----:B-1----:R-:W1:Y:S01]  /*1ea0*/  FENCE.VIEW.ASYNC.S ;  /* 0x00000000000073c6 */ /* 0x002e620000000000 */
[----:B------:R-:W-:-:S04]  /*1eb0*/  PRMT R2, RZ, 0x654, R2 ;  /* 0x00000654ff027816 */ /* 0x000fc80000000002 */
[----:B-1----:R1:W-:Y:S01]  /*1ec0*/  SYNCS.ARRIVE.TRANS64.RED.A1T0 RZ, [R2+URZ], RZ ;  /* 0x000000ff02ff79a7 */ /* 0x0023e200081004ff */
[----:B--2---:R-:W-:-:S13]  /*1ed0*/  LOP3.LUT P2, RZ, R6, 0x1, RZ, 0xc0, !PT ;  /* 0x0000000106ff7812 */ /* 0x004fda000784c0ff */
[----:B------:R-:W-:Y:S01]  /*1ee0*/  @P2 SHF.R.U32.HI R3, RZ, 0x10, R5 ;  /* 0x00000010ff032819 */ /* 0x000fe20000011605 */
[----:B------:R-:W-:Y:S01]  /*1ef0*/  VOTEU.ANY UP0, P2 ;  /* 0x0000000000ff7886 */ /* 0x000fe20001000100 */
[----:B------:R-:W-:Y:S02]  /*1f00*/  @P2 MOV R13, R4 ;  /* 0x00000004000d2202 */ /* 0x000fe40000000f00 */
[----:B------:R-:W-:Y:S02]  /*1f10*/  @P2 R2UR.BROADCAST UR5, R3 ;  /* 0x00000000030522ca */ /* 0x000fe400008e0000 */
[----:B------:R-:W-:-:S11]  /*1f20*/  @P2 LOP3.LUT R11, R5, 0xffff, RZ, 0xc0, !PT ;  /* 0x0000ffff050b2812 */ /* 0x000fd600078ec0ff */
[----:B------:R-:W-:Y:S01]  /*1f30*/  @UP0 UMOV UR36, UR5 ;  /* 0x0000000500240c82 */ /* 0x000fe20008000000 */
[----:B-1----:R-:W-:Y:S05]  /*1f40*/  @!P0 BRA `(.L_x_33) ;  /* 0x0000000000b88947 */ /* 0x002fea0003800000 */
[----:B------:R-:W4:Y:S01]  /*1f50*/  LDC.64 R4, c[0x0][0xb18] ;  /* 0x0002c600ff047b82 */ /* 0x000f220000000a00 */
[----:B------:R-:W-:-:S07]  /*1f60*/  ISETP.NE.AND P3, PT, R92, 0x1, PT ;  /* 0x000000015c00780c */ /* 0x000fce0003f65270 */
[----:B------:R-:W1:Y:S08]  /*1f70*/  LDC.64 R6, c[0x0][0xb10] ;  /* 0x0002c400ff067b82 */ /* 0x000e700000000a00 */
[----:B------:R-:W2:Y:S08]  /*1f80*/  LDC R16, c[0x0][0xb20] ;  /* 0x0002c800ff107b82 */ /* 0x000eb00000000800 */
[----:B------:R-:W3:Y:S01]  /*1f90*/  LDC R18, c[0x0][0xb0c] ;  /* 0x0002c300ff127b82 */ /* 0x000ee20000000800 */
[----:B----4-:R-:W-:Y:S01]  /*1fa0*/  IMAD.HI.U32 R17, R0, R5, RZ ;  /* 0x0000000500117227 */ /* 0x010fe200078e00ff */
[----:B------:R-:W-:-:S03]  /*1fb0*/  ISETP.NE.AND P0, PT, R4, 0x1, PT ;  /* 0x000000010400780c */ /* 0x000fc60003f05270 */
[----:B------:R-:W-:-:S03]  /*1fc0*/  IMAD.HI.U32 R5, R11, R5, RZ ;  /* 0x000000050b057227 */ /* 0x000fc600078e00ff */
[----:B------:R-:W4:Y:S01]  /*1fd0*/  LDC.64 R2, c[0x0][0xb28] ;  /* 0x0002ca00ff027b82 */ /* 0x000f220000000a00 */
[----:B-1----:R-:W-:-:S04]  /*1fe0*/  IMAD.HI.U32 R20, R9, R6, RZ ;  /* 0x0000000609147227 */ /* 0x002fc800078e00ff */
[----:B------:R-:W-:Y:S01]  /*1ff0*/  IMAD.HI.U32 R22, R13, R6, RZ ;  /* 0x000000060d167227 */ /* 0x000fe200078e00ff */
[----:B------:R-:W-:Y:S02]  /*2000*/  SHF.R.U32.HI R20, RZ, R7, R20 ;  /* 0x00000007ff147219 */ /* 0x000fe40000011614 */
[-C--:B--2---:R-:W-:Y:S02]  /*2010*/  SHF.R.U32.HI R17, RZ, R16.reuse, R17 ;  /* 0x00000010ff117219 */ /* 0x084fe40000011611 */
[----:B------:R-:W-:Y:S02]  /*2020*/  SHF.R.U32.HI R16, RZ, R16, R5 ;  /* 0x00000010ff107219 */ /* 0x000fe40000011605 */
[----:B------:R-:W-:Y:S02]  /*2030*/  SEL R17, R0, R17, !P0 ;  /* 0x0000001100117207 */ /* 0x000fe40004000000 */
[----:B------:R-:W-:Y:S02]  /*2040*/  SHF.R.U32.HI R22, RZ, R7, R22 ;  /* 0x00000007ff167219 */ /* 0x000fe40000011616 */
[----:B---3--:R-:W-:-:S02]  /*2050*/  ISETP.NE.AND P1, PT, R18, 0x1, PT ;  /* 0x000000011200780c */ /* 0x008fc40003f25270 */
[----:B------:R-:W-:Y:S02]  /*2060*/  SEL R5, R11, R16, !P0 ;  /* 0x000000100b057207 */ /* 0x000fe40004000000 */
[----:B------:R-:W-:Y:S02]  /*2070*/  SEL R19, R9, R20, !P1 ;  /* 0x0000001409137207 */ /* 0x000fe40004800000 */
[----:B------:R-:W-:Y:S01]  /*2080*/  SEL R7, R13, R22, !P1 ;  /* 0x000000160d077207 */ /* 0x000fe20004800000 */
[----:B----4-:R-:W-:-:S04]  /*2090*/  IMAD.HI.U32 R20, R17, R2, RZ ;  /* 0x0000000211147227 */ /* 0x010fc800078e00ff */
        /* <DEDUP_REMOVED lines=10> */
[----:B------:R-:W-:-:S04]  /*2140*/  @!P0 IMAD.HI.U32 R16, R7, R2, RZ ;  /* 0x0000000207108227 */ /* 0x000fc800078e00ff */
[----:B------:R-:W-:Y:S01]  /*2150*/  IMAD.MOV R2, RZ, RZ, -R6 ;  /* 0x000000ffff027224 */ /* 0x000fe200078e0a06 */
[----:B------:R-:W-:-:S03]  /*2160*/  @!P0 SHF.R.U32.HI R16, RZ, R3, R16 ;  /* 0x00000003ff108219 */ /* 0x000fc60000011610 */
[----:B------:R-:W-:Y:S01]  /*2170*/  IMAD R2, R92, R2, R5 ;  /* 0x000000025c027224 */ /* 0x000fe200078e0205 */
        /* <DEDUP_REMOVED lines=11> */
.L_x_33:
[----:B------:R-:W1:Y:S02]  /*2230*/  LDCU UR5, c[0x0][0xb30] ;  /* 0x00016600ff0577ac */ /* 0x000e640008000800 */
[----:B-1----:R-:W-:-:S09]  /*2240*/  UISETP.NE.AND UP0, UPT, UR5, 0x1, UPT ;  /* 0x000000010500788c */ /* 0x002fd2000bf05270 */
[----:B------:R-:W-:Y:S05]  /*2250*/  BRA.U UP0, `(.L_x_34) ;  /* 0x0000000100407547 */ /* 0x000fea000b800000 */
[----:B------:R-:W1:Y:S08]  /*2260*/  LDC.64 R4, c[0x0][0xb10] ;  /* 0x0002c400ff047b82 */ /* 0x000e700000000a00 */
[----:B------:R-:W2:Y:S08]  /*2270*/  LDC.64 R2, c[0x0][0xb18] ;  /* 0x0002c600ff027b82 */ /* 0x000eb00000000a00 */
[----:B------:R-:W3:Y:S08]  /*2280*/  LDC R6, c[0x0][0xb20] ;  /* 0x0002c800ff067b82 */ /* 0x000ef00000000800 */
[----:B------:R-:W4:Y:S01]  /*2290*/  LDC R16, c[0x0][0xb0c] ;  /* 0x0002c300ff107b82 */ /* 0x000f220000000800 */
[----:B-1----:R-:W-:-:S05]  /*22a0*/  IMAD.HI.U32 R4, R13, R4, RZ ;  /* 0x000000040d047227 */ /* 0x002fca00078e00ff */
[----:B------:R-:W-:Y:S01]  /*22b0*/  SHF.R.U32.HI R4, RZ, R5, R4 ;  /* 0x00000005ff047219 */ /* 0x000fe20000011604 */
[----:B--2---:R-:W-:Y:S01]  /*22c0*/  IMAD.HI.U32 R3, R11, R3, RZ ;  /* 0x000000030b037227 */ /* 0x004fe200078e00ff */
[----:B------:R-:W-:-:S04]  /*22d0*/  ISETP.NE.AND P0, PT, R2, 0x1, PT ;  /* 0x000000010200780c */ /* 0x000fc80003f05270 */
[----:B---3--:R-:W-:-:S04]  /*22e0*/  SHF.R.U32.HI R6, RZ, R6, R3 ;  /* 0x00000006ff067219 */ /* 0x008fc80000011603 */
[----:B------:R-:W-:Y:S02]  /*22f0*/  SEL R3, R11, R6, !P0 ;  /* 0x000000060b037207 */ /* 0x000fe40004000000 */
[----:B----4-:R-:W-:-:S04]  /*2300*/  ISETP.NE.AND P1, PT, R16, 0x1, PT ;  /* 0x000000011000780c */ /* 0x010fc80003f25270 */
[----:B------:R-:W-:-:S05]  /*2310*/  SEL R4, R13, R4, !P1 ;  /* 0x000000040d047207 */ /* 0x000fca0004800000 */
[----:B------:R-:W-:Y:S02]  /*2320*/  IMAD.IADD R5, R3, 0x1, -R4 ;  /* 0x0000000103057824 */ /* 0x000fe400078e0a04 */
[----:B------:R-:W-:Y:S02]  /*2330*/  IMAD.IADD R3, R4, 0x1, -R3 ;  /* 0x0000000104037824 */ /* 0x000fe400078e0a03 */
[----:B------:R-:W-:Y:S02]  /*2340*/  IMAD R13, R5, R16, R13 ;  /* 0x00000010050d7224 */ /* 0x000fe400078e020d */
[----:B------:R-:W-:-:S07]  /*2350*/  IMAD R11, R3, R2, R11 ;  /* 0x00000002030b7224 */ /* 0x000fce00078e020b */
.L_x_34:
[----:B------:R-:W-:Y:S01]  /*2360*/  VIADD R14, R14, 0x1 ;  /* 0x000000010e0e7836 */ /* 0x000fe20000000000 */
[----:B------:R-:W-:Y:S01]  /*2370*/  PLOP3.LUT P1, PT, PT, PT, PT, 0x80, 0x8 ;  /* 0x000000000008781c */ /* 0x000fe20003f2f070 */
[----:B------:R-:W-:Y:S02]  /*2380*/  IMAD.IADD R205, R13, 0x1, R204 ;  /* 0x000000010dcd7824 */ /* 0x000fe400078e02cc */
[----:B------:R-:W-:Y:S01]  /*2390*/  IMAD.IADD R195, R11, 0x1, R194 ;  /* 0x000000010bc37824 */ /* 0x000fe200078e02c2 */
[----:B------:R-:W-:-:S04]  /*23a0*/  ISETP.NE.AND P0, PT, R14, 0x2, PT ;  /* 0x000000020e00780c */ /* 0x000fc80003f05270 */
[----:B------:R-:W-:Y:S02]  /*23b0*/  SEL R3, RZ, 0x1, P0 ;  /* 0x00000001ff037807 */ /* 0x000fe40000000000 */
[----:B------:R-:W-:Y:S02]  /*23c0*/  SEL R14, R14, RZ, P0 ;  /* 0x000000ff0e0e7207 */ /* 0x000fe40000000000 */
[----:B------:R-:W-:Y:S01]  /*23d0*/  LOP3.LUT R12, R12, R3, RZ, 0x3c, !PT ;  /* 0x000000030c0c7212 */ /* 0x000fe200078e3cff */
[----:B------:R-:W-:Y:S06]  /*23e0*/  @P2 BRA `(.L_x_35) ;  /* 0xfffffff000402947 */ /* 0x000fec000383ffff */
[----:B------:R-:W-:Y:S01]  /*23f0*/  UIADD3 UR4, UPT, UPT, UR4, 0x18, URZ ;  /* 0x0000001804047890 */ /* 0x000fe2000fffe0ff */
[----:B------:R-:W-:-:S03]  /*2400*/  SHF.L.U32 R3, R15, 0x1f, RZ ;  /* 0x0000001f0f037819 */ /* 0x000fc600000006ff */
[----:B------:R-:W-:-:S09]  /*2410*/  ULEA UR5, UR13, UR4, 0x3 ;  /* 0x000000040d057291 */ /* 0x000fd2000f8e18ff */
[----:B------:R-:W1:Y:S02]  /*2420*/  SYNCS.PHASECHK.TRANS64.TRYWAIT P0, [UR5], R3 ;  /* 0x00000003ff0075a7 */ /* 0x000e640008001105 */
[----:B-1----:R-:W-:Y:S05]  /*2430*/  @!P0 BRA `(.L_x_36) ;  /* 0x00000058006c8947 */ /* 0x002fea0003800000 */
.L_x_110:
[----:B------:R-:W-:-:S04]  /*2440*/  UIADD3 UR6, UPT, UPT, UR13, 0x1, URZ ;  /* 0x000000010d067890 */ /* 0x000fc8000fffe0ff */
[----:B------:R-:W-:-:S04]  /*2450*/  UISETP.NE.AND UP0, UPT, UR6, 0x3, UPT ;  /* 0x000000030600788c */ /* 0x000fc8000bf05270 */
[----:B------:R-:W-:Y:S02]  /*2460*/  USEL UR7, URZ, 0x1, UP0 ;  /* 0x00000001ff077887 */ /* 0x000fe40008000000 */
[----:B------:R-:W-:-:S04]  /*2470*/  USEL UR6, UR6, URZ, UP0 ;  /* 0x000000ff06067287 */ /* 0x000fc80008000000 */
[----:B------:R-:W-:Y:S01]  /*2480*/  ULEA UR5, UR6, UR4, 0x3 ;  /* 0x0000000406057291 */ /* 0x000fe2000f8e18ff */
[----:B------:R-:W-:-:S04]  /*2490*/  LOP3.LUT R15, R15, UR7, RZ, 0x3c, !PT ;  /* 0x000000070f0f7c12 */ /* 0x000fc8000f8e3cff */
[----:B-1----:R-:W-:-:S04]  /*24a0*/  SHF.L.U32 R3, R15, 0x1f, RZ ;  /* 0x0000001f0f037819 */ /* 0x002fc800000006ff */
[----:B------:R-:W1:Y:S02]  /*24b0*/  SYNCS.PHASECHK.TRANS64.TRYWAIT P0, [UR5], R3 ;  /* 0x00000003ff0075a7 */ /* 0x000e640008001105 */
[----:B-1----:R-:W-:Y:S05]  /*24c0*/  @!P0 BRA `(.L_x_37) ;  /* 0x0000005800608947 */ /* 0x002fea0003800000 */
.L_x_112:
[----:B------:R-:W-:-:S04]  /*24d0*/  UIADD3 UR6, UPT, UPT, UR6, 0x1, URZ ;  /* 0x0000000106067890 */ /* 0x000fc8000fffe0ff */
[----:B------:R-:W-:-:S04]  /*24e0*/  UISETP.NE.AND UP0, UPT, UR6, 0x3, UPT ;  /* 0x000000030600788c */ /* 0x000fc8000bf05270 */
[----:B------:R-:W-:Y:S02]  /*24f0*/  USEL UR5, URZ, 0x1, UP0 ;  /* 0x00000001ff057887 */ /* 0x000fe40008000000 */
[----:B------:R-:W-:-:S04]  /*2500*/  USEL UR6, UR6, URZ, UP0 ;  /* 0x000000ff06067287 */ /* 0x000fc80008000000 */
[----:B------:R-:W-:Y:S01]  /*2510*/  ULEA UR6, UR6, UR4, 0x3 ;  /* 0x0000000406067291 */ /* 0x000fe2000f8e18ff */
[----:B-1----:R-:W-:-:S04]  /*2520*/  LOP3.LUT R3, R15, UR5, RZ, 0x3c, !PT ;  /* 0x000000050f037c12 */ /* 0x002fc8000f8e3cff */
[----:B------:R-:W-:Y:S01]  /*2530*/  SHF.L.U32 R3, R3, 0x1f, RZ ;  /* 0x0000001f03037819 */ /* 0x000fe200000006ff */
[----:B----4-:R-:W-:-:S07]  /*2540*/  IMAD.U32 R0, RZ, RZ, UR6 ;  /* 0x00000006ff007e24 */ /* 0x010fce000f8e00ff */
.L_x_38:
[----:B-1----:R1:W2:Y:S02]  /*2550*/  SYNCS.PHASECHK.TRANS64.TRYWAIT P0, [R0+URZ], R3 ;  /* 0x00000003000075a7 */ /* 0x0022a400080011ff */
[----:B--2---:R-:W-:Y:S05]  /*2560*/  @!P0 NANOSLEEP.SYNCS 0x989680 ;  /* 0x009896800000895d */ /* 0x004fea0003900000 */
[----:B------:R-:W2:Y:S02]  /*2570*/  @!P0 SYNCS.PHASECHK.TRANS64 P0, [R0+URZ], R3 ;  /* 0x00000003000085a7 */ /* 0x000ea400080010ff */
[----:B--2---:R-:W-:Y:S05]  /*2580*/  @P0 EXIT ;  /* 0x000000000000094d */ /* 0x004fea0003800000 */
[----:B------:R-:W-:Y:S05]  /*2590*/  BRA `(.L_x_38) ;  /* 0xfffffffc00ec7947 */ /* 0x000fea000383ffff */
.L_x_17:
[----:B------:R-:W-:-:S04]  /*25a0*/  UISETP.NE.AND UP1, UPT, UR37, URZ, UPT ;  /* 0x000000ff2500728c */ /* 0x000fc8000bf25270 */
[----:B------:R-:W-:-:S09]  /*25b0*/  UISETP.NE.OR UP1, UPT, UR8, 0x1, UP1 ;  /* 0x000000010800788c */ /* 0x000fd20008f25670 */
[----:B------:R-:W-:Y:S05]  /*25c0*/  BRA.U UP1, `(.L_x_39) ;  /* 0x0000000501487547 */ /* 0x000fea000b800000 */
[----:B------:R-:W-:Y:S01]  /*25d0*/  ISETP.NE.AND P2, PT, R2, RZ, PT ;  /* 0x000000ff0200720c */ /* 0x000fe20003f45270 */
[----:B------:R-:W-:Y:S01]  /*25e0*/  IMAD.MOV.U32 R12, RZ, RZ, 0x1 ;  /* 0x00000001ff0c7424 */ /* 0x000fe200078e00ff */
[----:B------:R-:W-:Y:S02]  /*25f0*/  CS2R R10, SRZ ;  /* 0x00000000000a7805 */ /* 0x000fe4000001ff00 */
[----:B------:R-:W-:Y:S01]  /*2600*/  CS2R R8, SRZ ;  /* 0x0000000000087805 */ /* 0x000fe2000001ff00 */
[----:B------:R-:W-:Y:S01]  /*2610*/  UMOV UR4, 0x400 ;  /* 0x0000040000047882 */ /* 0x000fe20000000000 */
[----:B------:R-:W-:Y:S01]  /*2620*/  UMOV UR6, URZ ;  /* 0x000000ff00067c82 */ /* 0x000fe20008000000 */
[----:B------:R-:W-:-:S12]  /*2630*/  ULEA UR37, UR37, UR4, 0x18 ;  /* 0x0000000425257291 */ /* 0x000fd8000f8ec0ff */
.L_x_43:
[----:B------:R-:W-:Y:S02]  /*2640*/  LEA R0, R8, UR37, 0x3 ;  /* 0x0000002508007c11 */ /* 0x000fe4000f8e18ff */
[----:B------:R-:W-:-:S03]  /*2650*/  SHF.L.U32 R5, R9, 0x1f, RZ ;  /* 0x0000001f09057819 */ /* 0x000fc600000006ff */
[----:B------:R-:W-:Y:S01]  /*2660*/  VIADD R4, R0, 0xd0 ;  /* 0x000000d000047836 */ /* 0x000fe20000000000 */
[----:B------:R-:W1:Y:S02]  /*2670*/  SYNCS.PHASECHK.TRANS64.TRYWAIT P0, [R0+URZ+0xc0], R5 ;  /* 0x0000c005000075a7 */ /* 0x000e6400080011ff */
[----:B-1----:R-:W-:Y:S05]  /*2680*/  @!P0 BRA `(.L_x_40) ;  /* 0x0000005800088947 */ /* 0x002fea0003800000 */
.L_x_113:
[----:B------:R-:W-:Y:S01]  /*2690*/  ULEA UR5, UR6, UR37, 0x3 ;  /* 0x0000002506057291 */ /* 0x000fe2000f8e18ff */
[----:B------:R-:W-:Y:S02]  /*26a0*/  PRMT R4, RZ, 0x654, R4 ;  /* 0x00000654ff047816 */ /* 0x000fe40000000004 */
[----:B-1----:R-:W-:Y:S01]  /*26b0*/  SHF.L.U32 R5, R12, 0x1f, RZ ;  /* 0x0000001f0c057819 */ /* 0x002fe200000006ff */
[----:B------:R-:W-:Y:S01]  /*26c0*/  UIADD3 UR4, UPT, UPT, UR5, 0x60, URZ ;  /* 0x0000006005047890 */ /* 0x000fe2000fffe0ff */
[----:B------:R1:W-:Y:S05]  /*26d0*/  SYNCS.ARRIVE.TRANS64.RED.A1T0 RZ, [R4+URZ], RZ ;  /* 0x000000ff04ff79a7 */ /* 0x0003ea00081004ff */
[----:B------:R-:W-:Y:S01]  /*26e0*/  IMAD.U32 R7, RZ, RZ, UR4 ;  /* 0x00000004ff077e24 */ /* 0x000fe2000f8e00ff */
[----:B------:R-:W2:Y:S04]  /*26f0*/  SYNCS.PHASECHK.TRANS64.TRYWAIT P0, [UR5+0x70], R5 ;  /* 0x00007005ff0075a7 */ /* 0x000ea80008001105 */
[----:B------:R-:W-:Y:S01]  /*2700*/  PRMT R6, R2, 0x654, R7 ;  /* 0x0000065402067816 */ /* 0x000fe20000000007 */
[----:B-1----:R-:W-:Y:S01]  /*2710*/  @!P2 IMAD.MOV.U32 R4, RZ, RZ, 0x10 ;  /* 0x00000010ff04a424 */ /* 0x002fe200078e00ff */
[----:B--2---:R-:W-:Y:S06]  /*2720*/  @!P0 BRA `(.L_x_41) ;  /* 0x0000005400f48947 */ /* 0x004fec0003800000 */
.L_x_115:
[----:B------:R-:W-:Y:S01]  /*2730*/  ULEA UR4, UR6, UR37, 0x4 ;  /* 0x0000002506047291 */ /* 0x000fe2000f8e20ff */
[----:B------:R-:W-:Y:S01]  /*2740*/  SEL R3, R6, R3, !P2 ;  /* 0x0000000306037207 */ /* 0x000fe20005000000 */
[----:B------:R-:W-:Y:S01]  /*2750*/  UIADD3 UR5, UPT, UPT, UR5, 0x60, URZ ;  /* 0x0000006005057890 */ /* 0x000fe2000fffe0ff */
[----:B-1----:R-:W-:Y:S01]  /*2760*/  LEA R0, R11, UR37, 0x3 ;  /* 0x000000250b007c11 */ /* 0x002fe2000f8e18ff */
[----:B------:R-:W-:Y:S01]  /*2770*/  UIADD3 UR4, UPT, UPT, UR4, 0xf0, URZ ;  /* 0x000000f004047890 */ /* 0x000fe2000fffe0ff */
[----:B------:R-:W-:Y:S01]  /*2780*/  SHF.L.U32 R5, R10, 0x1f, RZ ;  /* 0x0000001f0a057819 */ /* 0x000fe200000006ff */
[----:B------:R1:W-:Y:S01]  /*2790*/  @!P2 SYNCS.ARRIVE.TRANS64.RED RZ, [R3+URZ], R4 ;  /* 0x0000000403ffa9a7 */ /* 0x0003e200080004ff */
[----:B------:R-:W-:Y:S01]  /*27a0*/  UIADD3 UR6, UPT, UPT, UR6, 0x1, URZ ;  /* 0x0000000106067890 */ /* 0x000fe2000fffe0ff */
[----:B------:R-:W-:-:S03]  /*27b0*/  VIADD R8, R8, 0x1 ;  /* 0x0000000108087836 */ /* 0x000fc60000000000 */
[----:B------:R-:W-:Y:S02]  /*27c0*/  UISETP.NE.AND UP0, UPT, UR6, 0x2, UPT ;  /* 0x000000020600788c */ /* 0x000fe4000bf05270 */
[----:B------:R-:W-:Y:S06]  /*27d0*/  UGETNEXTWORKID.BROADCAST [UR4], [UR5] ;  /* 0x00000000040073ca */ /* 0x000fec0008000100 */
[----:B------:R-:W-:Y:S01]  /*27e0*/  USEL UR4, URZ, 0x1, UP0 ;  /* 0x00000001ff047887 */ /* 0x000fe20008000000 */
[----:B------:R-:W-:Y:S01]  /*27f0*/  ISETP.NE.AND P0, PT, R8, 0x2, PT ;  /* 0x000000020800780c */ /* 0x000fe20003f05270 */
[----:B------:R-:W-:Y:S01]  /*2800*/  USEL UR6, UR6, URZ, UP0 ;  /* 0x000000ff06067287 */ /* 0x000fe20008000000 */
[----:B------:R-:W2:Y:S03]  /*2810*/  SYNCS.PHASECHK.TRANS64.TRYWAIT P1, [R0+URZ+0x60], R5 ;  /* 0x00006005000075a7 */ /* 0x000ea600080211ff */
[----:B------:R-:W-:Y:S01]  /*2820*/  LOP3.LUT R12, R12, UR4, RZ, 0x3c, !PT ;  /* 0x000000040c0c7c12 */ /* 0x000fe2000f8e3cff */
[----:B-12---:R-:W-:Y:S07]  /*2830*/  @!P1 BRA `(.L_x_42) ;  /* 0x0000005400c89947 */ /* 0x006fee0003800000 */
.L_x_116:
[C---:B------:R-:W-:Y:S01]  /*2840*/  LEA R4, R11.reuse, UR37, 0x4 ;  /* 0x000000250b047c11 */ /* 0x040fe2000f8e20ff */
[----:B-1----:R-:W-:Y:S01]  /*2850*/  VIADD R0, R0, 0x70 ;  /* 0x0000007000007836 */ /* 0x002fe20000000000 */
[----:B------:R-:W-:Y:S01]  /*2860*/  SEL R8, R8, RZ, P0 ;  /* 0x000000ff08087207 */ /* 0x000fe20000000000 */
[----:B------:R-:W-:-:S03]  /*2870*/  VIADD R11, R11, 0x1 ;  /* 0x000000010b0b7836 */ /* 0x000fc60000000000 */
[----:B------:R-:W1:Y:S01]  /*2880*/  LDS.128 R4, [R4+0xf0] ;  /* 0x0000f00004047984 */ /* 0x000e620000000c00 */
[----:B------:R-:W-:Y:S02]  /*2890*/  PRMT R0, RZ, 0x654, R0 ;  /* 0x00000654ff007816 */ /* 0x000fe40000000000 */
[C---:B------:R-:W-:Y:S01]  /*28a0*/  ISETP.NE.AND P1, PT, R11.reuse, 0x2, PT ;  /* 0x000000020b00780c */ /* 0x040fe20003f25270 */
[----:B------:R-:W-:Y:S01]  /*28b0*/  @!PT LDS RZ, [RZ] ;  /* 0x00000000fffff984 */ /* 0x000fe20000000800 */
[----:B------:R-:W-:Y:S01]  /*28c0*/  @!PT LDS RZ, [RZ] ;  /* 0x00000000fffff984 */ /* 0x000fe20000000800 */
[----:B------:R-:W-:Y:S01]  /*28d0*/  @!PT LDS RZ, [RZ] ;  /* 0x00000000fffff984 */ /* 0x000fe20000000800 */
[----:B------:R-:W-:Y:S01]  /*28e0*/  @!PT LDS RZ, [RZ] ;  /* 0x00000000fffff984 */ /* 0x000fe20000000800 */
[----:B------:R2:W-:Y:S06]  /*28f0*/  MEMBAR.ALL.CTA ;  /* 0x0000000000007992 */ /* 0x0005ec0000008000 */
[----:B--2---:R-:W2:Y:S01]  /*2900*/  FENCE.VIEW.ASYNC.S ;  /* 0x00000000000073c6 */ /* 0x004ea20000000000 */
[----:B------:R-:W-:Y:S01]  /*2910*/  SEL R11, R11, RZ, P1 ;  /* 0x000000ff0b0b7207 */ /* 0x000fe20000800000 */
[----:B--2---:R2:W-:Y:S01]  /*2920*/  SYNCS.ARRIVE.TRANS64.RED.A1T0 RZ, [R0+URZ], RZ ;  /* 0x000000ff00ff79a7 */ /* 0x0045e200081004ff */
[----:B-1----:R-:W-:-:S02]  /*2930*/  LOP3.LUT P3, RZ, R6, 0x1, RZ, 0xc0, !PT ;  /* 0x0000000106ff7812 */ /* 0x002fc4000786c0ff */
[----:B------:R-:W-:-:S04]  /*2940*/  SEL R5, RZ, 0x1, P1 ;  /* 0x00000001ff057807 */ /* 0x000fc80000800000 */
[----:B------:R-:W-:Y:S02]  /*2950*/  LOP3.LUT R10, R10, R5, RZ, 0x3c, !PT ;  /* 0x000000050a0a7212 */ /* 0x000fe400078e3cff */
[----:B--2---:R-:W-:-:S04]  /*2960*/  SEL R0, RZ, 0x1, P0 ;  /* 0x00000001ff007807 */ /* 0x004fc80000000000 */
[----:B------:R-:W-:Y:S01]  /*2970*/  LOP3.LUT R9, R9, R0, RZ, 0x3c, !PT ;  /* 0x0000000009097212 */ /* 0x000fe200078e3cff */
[----:B------:R-:W-:Y:S06]  /*2980*/  @P3 BRA `(.L_x_43) ;  /* 0xfffffffc002c3947 */ /* 0x000fec000383ffff */
[----:B------:R-:W-:Y:S01]  /*2990*/  ULEA UR5, UR6, UR37, 0x3 ;  /* 0x0000002506057291 */ /* 0x000fe2000f8e18ff */
[----:B------:R-:W-:-:S08]  /*29a0*/  SHF.L.U32 R3, R12, 0x1f, RZ ;  /* 0x0000001f0c037819 */ /* 0x000fd000000006ff */
[----:B------:R-:W1:Y:S02]  /*29b0*/  SYNCS.PHASECHK.TRANS64 P0, [UR5+0x70], R3 ;  /* 0x00007003ff0075a7 */ /* 0x000e640008001005 */
[----:B-1----:R-:W-:Y:S05]  /*29c0*/  @P0 BRA `(.L_x_44) ;  /* 0x0000000000080947 */ /* 0x002fea0003800000 */
[----:B------:R-:W1:Y:S02]  /*29d0*/  SYNCS.PHASECHK.TRANS64.TRYWAIT P0, [UR5+0x70], R3 ;  /* 0x00007003ff0075a7 */ /* 0x000e640008001105 */
[----:B-1----:R-:W-:Y:S05]  /*29e0*/  @!P0 BRA `(.L_x_45) ;  /* 0x0000005400708947 */ /* 0x002fea0003800000 */
.L_x_44:
[----:B------:R-:W-:-:S04]  /*29f0*/  UIADD3 UR4, UPT, UPT, UR6, 0x1, URZ ;  /* 0x0000000106047890 */ /* 0x000fc8000fffe0ff */
[----:B------:R-:W-:-:S04]  /*2a00*/  UISETP.NE.AND UP0, UPT, UR4, 0x2, UPT ;  /* 0x000000020400788c */ /* 0x000fc8000bf05270 */
[----:B------:R-:W-:Y:S02]  /*2a10*/  USEL UR7, URZ, 0x1, UP0 ;  /* 0x00000001ff077887 */ /* 0x000fe40008000000 */
[----:B------:R-:W-:-:S04]  /*2a20*/  USEL UR4, UR4, URZ, UP0 ;  /* 0x000000ff04047287 */ /* 0x000fc80008000000 */
[----:B------:R-:W-:Y:S01]  /*2a30*/  ULEA UR4, UR4, UR37, 0x3 ;  /* 0x0000002504047291 */ /* 0x000fe2000f8e18ff */
[----:B-1----:R-:W-:-:S04]  /*2a40*/  LOP3.LUT R3, R12, UR7, RZ, 0x3c, !PT ;  /* 0x000000070c037c12 */ /* 0x002fc8000f8e3cff */
[----:B------:R-:W-:-:S04]  /*2a50*/  SHF.L.U32 R0, R3, 0x1f, RZ ;  /* 0x0000001f03007819 */ /* 0x000fc800000006ff */
[----:B------:R-:W1:Y:S02]  /*2a60*/  SYNCS.PHASECHK.TRANS64 P0, [UR4+0x70], R0 ;  /* 0x00007000ff0075a7 */ /* 0x000e640008001004 */
[----:B-1----:R-:W-:Y:S05]  /*2a70*/  @P0 EXIT ;  /* 0x000000000000094d */ /* 0x002fea0003800000 */
[----:B------:R-:W-:Y:S02]  /*2a80*/  SHF.L.U32 R3, R3, 0x1f, RZ ;  /* 0x0000001f03037819 */ /* 0x000fe400000006ff */
[----:B------:R-:W-:-:S07]  /*2a90*/  MOV R0, UR4 ;  /* 0x0000000400007c02 */ /* 0x000fce0008000f00 */
.L_x_46:
[----:B-1----:R1:W2:Y:S02]  /*2aa0*/  SYNCS.PHASECHK.TRANS64.TRYWAIT P0, [R0+URZ+0x70], R3 ;  /* 0x00007003000075a7 */ /* 0x0022a400080011ff */
[----:B--2---:R-:W-:Y:S05]  /*2ab0*/  @!P0 NANOSLEEP.SYNCS 0x989680 ;  /* 0x009896800000895d */ /* 0x004fea0003900000 */
[----:B------:R-:W2:Y:S02]  /*2ac0*/  @!P0 SYNCS.PHASECHK.TRANS64 P0, [R0+URZ+0x70], R3 ;  /* 0x00007003000085a7 */ /* 0x000ea400080010ff */
[----:B--2---:R-:W-:Y:S05]  /*2ad0*/  @P0 EXIT ;  /* 0x000000000000094d */ /* 0x004fea0003800000 */
[----:B------:R-:W-:Y:S05]  /*2ae0*/  BRA `(.L_x_46) ;  /* 0xfffffffc00ec7947 */ /* 0x000fea000383ffff */
.L_x_39:
[----:B------:R-:W-:-:S09]  /*2af0*/  UISETP.NE.AND UP1, UPT, UR8, URZ, UPT ;  /* 0x000000ff0800728c */ /* 0x000fd2000bf25270 */
[----:B------:R-:W-:Y:S05]  /*2b00*/  BRA.U UP1, `(.L_x_47) ;  /* 0x0000001101387547 */ /* 0x000fea000b800000 */
[----:B------:R-:W-:Y:S01]  /*2b10*/  UMOV UR4, 0x40 ;  /* 0x0000004000047882 */ /* 0x000fe20000000000 */
[----:B------:R-:W-:Y:S01]  /*2b20*/  NOP ;  /* 0x0000000000007918 */ /* 0x000fe20000000000 */
[----:B------:R-:W-:Y:S01]  /*2b30*/  ULEA UR4, UR37, UR4, 0x18 ;  /* 0x0000000425047291 */ /* 0x000fe2000f8ec0ff */
[----:B------:R-:W-:Y:S02]  /*2b40*/  UMOV UR5, 0x400 ;  /* 0x0000040000057882 */ /* 0x000fe40000000000 */
[----:B------:R-:W-:-:S06]  /*2b50*/  ULEA UR37, UR37, UR5, 0x18 ;  /* 0x0000000525257291 */ /* 0x000fcc000f8ec0ff */
[----:B------:R-:W1:Y:S02]  /*2b60*/  LDS.U8 R0, [UR4+0x1c] ;  /* 0x00001c04ff007984 */ /* 0x000e640008000000 */
[----:B-1----:R-:W-:-:S13]  /*2b70*/  ISETP.NE.AND P0, PT, R0, RZ, PT ;  /* 0x000000ff0000720c */ /* 0x002fda0003f05270 */
[----:B------:R-:W-:Y:S05]  /*2b80*/  @P0 BRA `(.L_x_48) ;  /* 0x0000000000580947 */ /* 0x000fea0003800000 */
[----:B------:R-:W-:-:S13]  /*2b90*/  ELECT P0, URZ, PT ;  /* 0x0000000000ff782f */ /* 0x000fda0003800000 */
[----:B------:R-:W-:Y:S05]  /*2ba0*/  @!P0 BRA `(.L_x_49) ;  /* 0x0000000000608947 */ /* 0x000fea0003800000 */
[----:B------:R-:W-:Y:S01]  /*2bb0*/  UMOV UR5, 0x10 ;  /* 0x0000001000057882 */ /* 0x000fe20000000000 */
[----:B------:R-:W-:Y:S01]  /*2bc0*/  HFMA2 R0, -RZ, RZ, 0, 5.9604644775390625e-08 ;  /* 0x00000001ff007431 */ /* 0x000fe200000001ff */
[----:B------:R-:W-:-:S03]  /*2bd0*/  MOV R2, 0xffff ;  /* 0x0000ffff00027802 */ /* 0x000fc60000000f00 */
[----:B------:R-:W-:Y:S04]  /*2be0*/  DEPBAR.LE SB1, 0x36 ;  /* 0x00009d800000791a */ /* 0x000fe80000000000 */
[----:B------:R-:W1:Y:S02]  /*2bf0*/  UTCATOMSWS.FIND_AND_SET.ALIGN UP0, UR5, UR5 ;  /* 0x00000005000575e3 */ /* 0x000e640008000800 */
[----:B-1----:R-:W-:Y:S01]  /*2c00*/  MOV R3, UR5 ;  /* 0x0000000500037c02 */ /* 0x002fe20008000f00 */
[----:B------:R-:W-:Y:S06]  /*2c10*/  BRA.U UP0, `(.L_x_50) ;  /* 0x0000000100187547 */ /* 0x000fec000b800000 */
.L_x_51:
[----:B------:R-:W-:Y:S05]  /*2c20*/  NANOSLEEP 0x64 ;  /* 0x000000640000795d */ /* 0x000fea0003800000 */
[----:B------:R-:W-:-:S05]  /*2c30*/  UMOV UR5, 0x10 ;  /* 0x0000001000057882 */ /* 0x000fca0000000000 */
[----:B------:R-:W-:Y:S04]  /*2c40*/  DEPBAR.LE SB1, 0x36 ;  /* 0x00009d800000791a */ /* 0x000fe80000000000 */
[----:B------:R-:W1:Y:S02]  /*2c50*/  UTCATOMSWS.FIND_AND_SET.ALIGN UP0, UR5, UR5 ;  /* 0x00000005000575e3 */ /* 0x000e640008000800 */
[----:B-1----:R-:W-:Y:S01]  /*2c60*/  MOV R3, UR5 ;  /* 0x0000000500037c02 */ /* 0x002fe20008000f00 */
[----:B------:R-:W-:Y:S05]  /*2c70*/  BRA.U !UP0, `(.L_x_51) ;  /* 0xfffffffd08e87547 */ /* 0x000fea000b83ffff */
.L_x_50:
[-C--:B------:R-:W-:Y:S02]  /*2c80*/  SHF.L.U32 R2, R2, R3.reuse, RZ ;  /* 0x0000000302027219 */ /* 0x080fe400000006ff */
[----:B------:R-:W-:Y:S01]  /*2c90*/  SHF.L.U32 R0, R0, R3, RZ ;  /* 0x0000000300007219 */ /* 0x000fe200000006ff */
[----:B------:R-:W-:Y:S02]  /*2ca0*/  IMAD.SHL.U32 R3, R3, 0x20, RZ ;  /* 0x0000002003037824 */ /* 0x000fe400078e00ff */
[----:B------:R1:W-:Y:S04]  /*2cb0*/  ATOMS.OR RZ, [UR4+0x14], R2 ;  /* 0x00001402ffff798c */ /* 0x0003e8000b000004 */
[----:B------:R1:W-:Y:S04]  /*2cc0*/  ATOMS.OR RZ, [UR4+0x18], R0 ;  /* 0x00001800ffff798c */ /* 0x0003e8000b000004 */
[----:B------:R1:W-:Y:S01]  /*2cd0*/  STS [UR37+0x110], R3 ;  /* 0x00011003ff007988 */ /* 0x0003e20008000825 */
[----:B------:R-:W-:Y:S05]  /*2ce0*/  BRA `(.L_x_49) ;  /* 0x0000000000107947 */ /* 0x000fea0003800000 */
.L_x_48:
[----:B------:R-:W-:Y:S02]  /*2cf0*/  MOV R0, 0xffffffff ;  /* 0xffffffff00007802 */ /* 0x000fe40000000f00 */
[----:B------:R-:W-:-:S03]  /*2d00*/  MOV R2, 0x2d30 ;  /* 0x00002d3000027802 */ /* 0x000fc60000000f00 */
[----:B------:R1:W-:Y:S04]  /*2d10*/  STS [UR37+0x110], R0 ;  /* 0x00011000ff007988 */ /* 0x0003e80008000825 */
[----:B-1-3-5:R-:W-:Y:S05]  /*2d20*/  CALL.REL.NOINC `($__internal_1_$__cuda_sm10x_tcgen05_guardrail_trap_phase_invalid_during_alloc) ;  /* 0x0000005800007944 */ /* 0x02afea0003c00000 */
.L_x_49:
[----:B------:R-:W-:Y:S05]  /*2d30*/  WARPSYNC.ALL ;  /* 0x0000000000007948 */ /* 0x000fea0003800000 */
[----:B------:R-:W2:Y:S01]  /*2d40*/  S2UR UR9, SR_CgaCtaId ;  /* 0x00000000000979c3 */ /* 0x000ea20000008800 */
[----:B------:R-:W-:Y:S01]  /*2d50*/  UMOV UR4, 0x400 ;  /* 0x0000040000047882 */ /* 0x000fe20000000000 */
[----:B------:R-:W-:-:S06]  /*2d60*/  NOP ;  /* 0x0000000000007918 */ /* 0x000fcc0000000000 */
[----:B------:R-:W-:Y:S06]  /*2d70*/  BAR.ARV 0x6, 0xa0 ;  /* 0x0182800000007b1d */ /* 0x000fec0000002000 */
[----:B------:R-:W4:Y:S01]  /*2d80*/  LDCU UR5, c[0x0][0x38c] ;  /* 0x00007180ff0577ac */ /* 0x000f220008000800 */
[----:B------:R-:W-:Y:S01]  /*2d90*/  IMAD.MOV.U32 R11, RZ, RZ, 0x1 ;  /* 0x00000001ff0b7424 */ /* 0x000fe200078e00ff */
[----:B------:R-:W-:Y:S01]  /*2da0*/  CS2R R8, SRZ ;  /* 0x0000000000087805 */ /* 0x000fe2000001ff00 */
[----:B------:R-:W-:Y:S01]  /*2db0*/  IMAD.MOV.U32 R10, RZ, RZ, RZ ;  /* 0x000000ffff0a7224 */ /* 0x000fe200078e00ff */
[----:B------:R-:W-:Y:S01]  /*2dc0*/  UMOV UR12, URZ ;  /* 0x000000ff000c7c82 */ /* 0x000fe20008000000 */
[----:B------:R-:W-:Y:S01]  /*2dd0*/  UMOV UR11, URZ ;  /* 0x000000ff000b7c82 */ /* 0x000fe20008000000 */
[----:B------:R-:W-:Y:S01]  /*2de0*/  UMOV UR30, 0x0 ;  /* 0x00000000001e7882 */ /* 0x000fe20000000000 */
[----:B------:R-:W-:Y:S01]  /*2df0*/  UMOV UR31, 0x4280490 ;  /* 0x04280490001f7882 */ /* 0x000fe20000000000 */
[----:B------:R-:W-:Y:S01]  /*2e00*/  UMOV UR28, 0x0 ;  /* 0x00000000001c7882 */ /* 0x000fe20000000000 */
[----:B------:R-:W-:Y:S01]  /*2e10*/  UMOV UR29, 0x4280490 ;  /* 0x04280490001d7882 */ /* 0x000fe20000000000 */
[----:B--2---:R-:W-:Y:S01]  /*2e20*/  ULEA UR9, UR9, UR4, 0x18 ;  /* 0x0000000409097291 */ /* 0x004fe2000f8ec0ff */
[----:B------:R-:W2:Y:S03]  /*2e30*/  LDCU UR4, c[0x0][0x38c] ;  /* 0x00007180ff0477ac */ /* 0x000ea60008000800 */
[----:B------:R-:W-:Y:S01]  /*2e40*/  UIADD3 UR10, UPT, UPT, UR9, 0xa400, URZ ;  /* 0x0000a400090a7890 */ /* 0x000fe2000fffe0ff */
[----:B------:R-:W-:-:S04]  /*2e50*/  UMOV UR26, 0x0 ;  /* 0x00000000001a7882 */ /* 0x000fc80000000000 */
[----:B-1----:R-:W1:Y:S01]  /*2e60*/  LDS R0, [UR9+0x110] ;  /* 0x00011009ff007984 */ /* 0x002e620008000800 */
[----:B------:R-:W-:Y:S01]  /*2e70*/  USHF.R.U32.HI UR10, URZ, 0x4, UR10 ;  /* 0x00000004ff0a7899 */ /* 0x000fe2000801160a */
[----:B------:R-:W-:Y:S01]  /*2e80*/  UMOV UR27, 0x4280490 ;  /* 0x04280490001b7882 */ /* 0x000fe20000000000 */
[----:B------:R-:W-:Y:S02]  /*2e90*/  UMOV UR24, 0x0 ;  /* 0x0000000000187882 */ /* 0x000fe40000000000 */
[----:B------:R-:W-:Y:S01]  /*2ea0*/  ULOP3.LUT UR10, UR10, 0x3fff, URZ, 0xc0, !UPT ;  /* 0x00003fff0a0a7892 */ /* 0x000fe2000f8ec0ff */
[----:B------:R-:W-:Y:S01]  /*2eb0*/  UMOV UR25, 0x4280490 ;  /* 0x0428049000197882 */ /* 0x000fe20000000000 */
[----:B------:R-:W-:Y:S01]  /*2ec0*/  UMOV UR22, 0x0 ;  /* 0x0000000000167882 */ /* 0x000fe20000000000 */
[----:B------:R-:W-:Y:S01]  /*2ed0*/  UMOV UR23, 0x4280490 ;  /* 0x0428049000177882 */ /* 0x000fe20000000000 */
[----:B------:R-:W-:Y:S01]  /*2ee0*/  UMOV UR20, 0x0 ;  /* 0x0000000000147882 */ /* 0x000fe20000000000 */
[----:B--2---:R-:W-:Y:S01]  /*2ef0*/  UIADD3 UR4, UPT, UPT, UR4, 0x7f, URZ ;  /* 0x0000007f04047890 */ /* 0x004fe2000fffe0ff */
[----:B------:R-:W-:Y:S01]  /*2f00*/  UMOV UR21, 0x4280490 ;  /* 0x0428049000157882 */ /* 0x000fe20000000000 */
[----:B------:R-:W-:-:S02]  /*2f10*/  ULOP3.LUT UR10, UR10, 0x10000, URZ, 0xfc, !UPT ;  /* 0x000100000a0a7892 */ /* 0x000fc4000f8efcff */
[----:B------:R-:W-:Y:S02]  /*2f20*/  USHF.R.S32.HI UR8, URZ, 0x1f, UR4 ;  /* 0x0000001fff087899 */ /* 0x000fe40008011404 */
[----:B----4-:R-:W-:Y:S02]  /*2f30*/  UISETP.GE.AND UP3, UPT, UR5, 0x1, UPT ;  /* 0x000000010500788c */ /* 0x010fe4000bf66270 */
[----:B------:R-:W-:Y:S02]  /*2f40*/  ULEA.HI UR8, UR8, UR4, URZ, 0x7 ;  /* 0x0000000408087291 */ /* 0x000fe4000f8f38ff */
[----:B------:R-:W-:Y:S02]  /*2f50*/  UIADD3 UR4, UPT, UPT, UR9, 0x16400, URZ ;  /* 0x0001640009047890 */ /* 0x000fe4000fffe0ff */
[----:B------:R-:W-:Y:S02]  /*2f60*/  USHF.R.S32.HI UR8, URZ, 0x7, UR8 ;  /* 0x00000007ff087899 */ /* 0x000fe40008011408 */
[----:B------:R-:W-:-:S02]  /*2f70*/  USHF.R.U32.HI UR4, URZ, 0x4, UR4 ;  /* 0x00000004ff047899 */ /* 0x000fc40008011604 */
[----:B------:R-:W-:Y:S02]  /*2f80*/  UISETP.LT.AND UP0, UPT, UR8, 0x1, UPT ;  /* 0x000000010800788c */ /* 0x000fe4000bf01270 */
[----:B------:R-:W-:Y:S02]  /*2f90*/  ULOP3.LUT UR4, UR4, 0x3fff, URZ, 0xc0, !UPT ;  /* 0x00003fff04047892 */ /* 0x000fe4000f8ec0ff */
[----:B------:R-:W-:Y:S02]  /*2fa0*/  USEL UR16, UR8, 0x1, !UP0 ;  /* 0x0000000108107887 */ /* 0x000fe4000c000000 */
[----:B------:R-:W-:Y:S02]  /*2fb0*/  ULOP3.LUT UR4, UR4, 0x10000, URZ, 0xfc, !UPT ;  /* 0x0001000004047892 */ /* 0x000fe4000f8efcff */
[----:B------:R-:W-:Y:S01]  /*2fc0*/  UIADD3 UR16, UPT, UPT, -UR16, URZ, URZ ;  /* 0x000000ff10107290 */ /* 0x000fe2000fffe1ff */
[----:B------:R-:W-:Y:S01]  /*2fd0*/  UMOV UR34, 0x0 ;  /* 0x0000000000227882 */ /* 0x000fe20000000000 */
[----:B------:R-:W-:Y:S01]  /*2fe0*/  UMOV UR35, 0x4280490 ;  /* 0x0428049000237882 */ /* 0x000fe20000000000 */
[----:B-1----:R-:W-:Y:S01]  /*2ff0*/  R2UR UR13, R0 ;  /* 0x00000000000d72ca */ /* 0x002fe200000e0000 */
[----:B------:R-:W-:Y:S01]  /*3000*/  UMOV UR32, 0x0 ;  /* 0x0000000000207882 */ /* 0x000fe20000000000 */
[----:B------:R-:W-:-:S13]  /*3010*/  UMOV UR33, 0x4280490 ;  /* 0x0428049000217882 */ /* 0x000fda0000000000 */
.L_x_58:
[----:B------:R-:W-:Y:S02]  /*3020*/  LEA R0, R10, UR9, 0x3 ;  /* 0x000000090a007c11 */ /* 0x000fe4000f8e18ff */
[----:B------:R-:W-:Y:S02]  /*3030*/  SHF.L.U32 R5, R9, 0x1f, RZ ;  /* 0x0000001f09057819 */ /* 0x000fe400000006ff */
[----:B------:R-:W-:Y:S01]  /*3040*/  PLOP3.LUT P0, PT, PT, PT, UP3, 0x80, 0x8 ;  /* 0x000000000008781c */ /* 0x000fe20003f0f038 */
[----:B------:R-:W-:Y:S01]  /*3050*/  VIADD R3, R0, 0x70 ;  /* 0x0000007000037836 */ /* 0x000fe20000000000 */
[----:B-1----:R-:W1:Y:S02]  /*3060*/  SYNCS.PHASECHK.TRANS64.TRYWAIT P1, [R0+URZ+0x60], R5 ;  /* 0x00006005000075a7 */ /* 0x002e6400080211ff */
[----:B-1--4-:R-:W-:Y:S09]  /*3070*/  @!P1 BRA `(.L_x_52) ;  /* 0x0000004c00e49947 */ /* 0x012ff20003800000 */
.L_x_118:
[----:B------:R-:W-:Y:S01]  /*3080*/  LEA R4, R10, UR9, 0x4 ;  /* 0x000000090a047c11 */ /* 0x000fe2000f8e20ff */
[----:B------:R-:W-:Y:S01]  /*3090*/  @UP3 ULEA UR5, UR11, UR9, 0x3 ;  /* 0x000000090b053291 */ /* 0x000fe2000f8e18ff */
[----:B------:R-:W-:Y:S01]  /*30a0*/  PLOP3.LUT P2, PT, PT, PT, PT, 0x80, 0x8 ;  /* 0x000000000008781c */ /* 0x000fe20003f4f070 */
[----:B------:R-:W-:Y:S01]  /*30b0*/  ULEA UR14, UR12, UR9, 0x3 ;  /* 0x000000090c0e7291 */ /* 0x000fe2000f8e18ff */
[----:B------:R-:W-:Y:S01]  /*30c0*/  PRMT R3, RZ, 0x654, R3 ;  /* 0x00000654ff037816 */ /* 0x000fe20000000003 */
[----:B------:R-:W-:Y:S01]  /*30d0*/  ULEA.HI UR15, UR12, UR12, URZ, 0x1 ;  /* 0x0000000c0c0f7291 */ /* 0x000fe2000f8f08ff */
[----:B-1----:R-:W1:Y:S01]  /*30e0*/  LDS.128 R4, [R4+0xf0] ;  /* 0x0000f00004047984 */ /* 0x002e620000000c00 */
[----:B------:R-:W-:Y:S02]  /*30f0*/  @P0 SHF.L.U32 R2, R8, 0x1f, RZ ;  /* 0x0000001f08020819 */ /* 0x000fe400000006ff */
[----:B------:R-:W-:Y:S01]  /*3100*/  SHF.L.U32 R0, R11, 0x1f, RZ ;  /* 0x0000001f0b007819 */ /* 0x000fe200000006ff */
[----:B------:R-:W-:Y:S01]  /*3110*/  @!PT LDS RZ, [RZ] ;  /* 0x00000000fffff984 */ /* 0x000fe20000000800 */
[----:B------:R-:W-:Y:S01]  /*3120*/  @!PT LDS RZ, [RZ] ;  /* 0x00000000fffff984 */ /* 0x000fe20000000800 */
[----:B------:R-:W-:Y:S01]  /*3130*/  @!PT LDS RZ, [RZ] ;  /* 0x00000000fffff984 */ /* 0x000fe20000000800 */
[----:B------:R-:W-:Y:S01]  /*3140*/  @!PT LDS RZ, [RZ] ;  /* 0x00000000fffff984 */ /* 0x000fe20000000800 */
[----:B------:R2:W-:Y:S06]  /*3150*/  MEMBAR.ALL.CTA ;  /* 0x0000000000007992 */ /* 0x0005ec0000008000 */
[----:B--2---:R-:W2:Y:S02]  /*3160*/  FENCE.VIEW.ASYNC.S ;  /* 0x00000000000073c6 */ /* 0x004ea40000000000 */
[----:B--2---:R2:W-:Y:S01]  /*3170*/  SYNCS.ARRIVE.TRANS64.RED.A1T0 RZ, [R3+URZ], RZ ;  /* 0x000000ff03ff79a7 */ /* 0x0045e200081004ff */
[----:B------:R2:W4:Y:S01]  /*3180*/  @P0 SYNCS.PHASECHK.TRANS64.TRYWAIT P2, [UR5], R2 ;  /* 0x00000002ff0005a7 */ /* 0x0005220008041105 */
[----:B------:R-:W-:-:S02]  /*3190*/  ULOP3.LUT UR5, UR15, 0xffe, URZ, 0xc0, !UPT ;  /* 0x00000ffe0f057892 */ /* 0x000fc4000f8ec0ff */
[----:B------:R-:W-:Y:S01]  /*31a0*/  USHF.R.U32.HI UR15, URZ, 0x1, UR15 ;  /* 0x00000001ff0f7899 */ /* 0x000fe2000801160f */
[----:B-1----:R-:W-:Y:S01]  /*31b0*/  LOP3.LUT P1, RZ, R6, 0x1, RZ, 0xc0, !PT ;  /* 0x0000000106ff7812 */ /* 0x002fe2000782c0ff */
[----:B------:R-:W-:Y:S02]  /*31c0*/  UIADD3 UR5, UPT, UPT, -UR5, UR12, URZ ;  /* 0x0000000c05057290 */ /* 0x000fe4000fffe1ff */
[----:B------:R-:W-:-:S04]  /*31d0*/  UIMAD UR15, UR15, 0xa0, UR13 ;  /* 0x000000a00f0f78a4 */ /* 0x000fc8000f8e020d */
[----:B------:R-:W-:Y:S01]  /*31e0*/  ULEA UR15, UR5, UR15, 0x14 ;  /* 0x0000000f050f7291 */ /* 0x000fe2000f8ea0ff */
[----:B------:R-:W1:Y:S02]  /*31f0*/  SYNCS.PHASECHK.TRANS64.TRYWAIT P0, [UR14+0xa0], R0 ;  /* 0x0000a000ff0075a7 */ /* 0x000e64000800110e */
[----:B-12-4-:R-:W-:Y:S09]  /*3200*/  @!P0 BRA `(.L_x_53) ;  /* 0x0000004c00948947 */ /* 0x016ff20003800000 */
.L_x_120:
[----:B------:R-:W-:Y:S01]  /*3210*/  IADD3 R10, PT, PT, R10, 0x1, RZ ;  /* 0x000000010a0a7810 */ /* 0x000fe20007ffe0ff */
[----:B------:R-:W-:Y:S06]  /*3220*/  BRA.U !UP3, `(.L_x_54) ;  /* 0x000000050b107547 */ /* 0x000fec000b800000 */
[----:B------:R-:W-:Y:S01]  /*3230*/  UPLOP3.LUT UP4, UPT, UPT, UPT, UPT, 0x40, 0x4 ;  /* 0x000000000004789c */ /* 0x000fe20003f8e870 */
[----:B------:R-:W-:Y:S01]  /*3240*/  UMOV UR18, UR16 ;  /* 0x0000001000127c82 */ /* 0x000fe20008000000 */
[----:B------:R-:W-:Y:S01]  /*3250*/  UMOV UR17, UR8 ;  /* 0x0000000800117c82 */ /* 0x000fe20008000000 */
[----:B------:R-:W-:-:S08]  /*3260*/  UMOV UR5, UR11 ;  /* 0x0000000b00057c82 */ /* 0x000fd00008000000 */
.L_x_57:
[----:B------:R-:W-:Y:S02]  /*3270*/  UIADD3 UR18, UPT, UPT, UR18, 0x1, URZ ;  /* 0x0000000112127890 */ /* 0x000fe4000fffe0ff */
[----:B--2---:R-:W-:Y:S02]  /*3280*/  ULEA UR19, UR5, UR9, 0x3 ;  /* 0x0000000905137291 */ /* 0x004fe4000f8e18ff */
[----:B------:R-:W-:Y:S01]  /*3290*/  UISETP.NE.AND UP0, UPT, UR18, URZ, UPT ;  /* 0x000000ff1200728c */ /* 0x000fe2000bf05270 */
[----:B----4-:R-:W-:Y:S10]  /*32a0*/  @P2 BRA `(.L_x_55) ;  /* 0x00000000000c2947 */ /* 0x010ff40003800000 */
[----:B-1----:R-:W-:Y:S04]  /*32b0*/  SHF.L.U32 R3, R8, 0x1f, RZ ;  /* 0x0000001f08037819 */ /* 0x002fe800000006ff */
[----:B------:R-:W1:Y:S02]  /*32c0*/  SYNCS.PHASECHK.TRANS64.TRYWAIT P0, [UR19], R3 ;  /* 0x00000003ff0075a7 */ /* 0x000e640008001113 */
[----:B-1----:R-:W-:Y:S05]  /*32d0*/  @!P0 BRA `(.L_x_56) ;  /* 0x0000004c00788947 */ /* 0x002fea0003800000 */
.L_x_55:
[----:B------:R-:W-:Y:S01]  /*32e0*/  UISETP.NE.AND UP1, UPT, UR17, 0x1, UPT ;  /* 0x000000011100788c */ /* 0x000fe2000bf25270 */
[----:B------:R-:W-:Y:S01]  /*32f0*/  PLOP3.LUT P2, PT, PT, PT, PT, 0x80, 0x8 ;  /* 0x000000000008781c */ /* 0x000fe20003f4f070 */
[----:B------:R-:W-:Y:S02]  /*3300*/  UIADD3 UR11, UPT, UPT, UR5, 0x1, URZ ;  /* 0x00000001050b7890 */ /* 0x000fe4000fffe0ff */
[----:B------:R-:W-:Y:S02]  /*3310*/  UIMAD UR6, UR5, 0xa00, UR4 ;  /* 0x00000a00050678a4 */ /* 0x000fe4000f8e0204 */
[----:B------:R-:W-:Y:S01]  /*3320*/  UISETP.NE.AND UP2, UPT, UR11, 0x3, UPT ;  /* 0x000000030b00788c */ /* 0x000fe2000bf45270 */
[----:B------:R-:W-:Y:S01]  /*3330*/  PLOP3.LUT P0, PT, PT, PT, UP1, 0x80, 0x8 ;  /* 0x000000000008781c */ /* 0x000fe20003f0f018 */
[----:B------:R-:W-:Y:S02]  /*3340*/  ULEA UR64, UR5, UR10, 0xa ;  /* 0x0000000a05407291 */ /* 0x000fe4000f8e50ff */
[----:B------:R-:W-:Y:S02]  /*3350*/  USEL UR37, URZ, 0x1, UP2 ;  /* 0x00000001ff257887 */ /* 0x000fe40009000000 */
[----:B------:R-:W-:Y:S02]  /*3360*/  USEL UR11, UR11, URZ, UP2 ;  /* 0x000000ff0b0b7287 */ /* 0x000fe40009000000 */
[----:B------:R-:W-:Y:S02]  /*3370*/  UIADD3 UR62, UPT, UPT, UR6, 0x2, URZ ;  /* 0x00000002063e7890 */ /* 0x000fe4000fffe0ff */
[----:B------:R-:W-:Y:S01]  /*3380*/  @UP1 ULEA UR36, UR11, UR9, 0x3 ;  /* 0x000000090b241291 */ /* 0x000fe2000f8e18ff */
[----:B------:R-:W-:Y:S01]  /*3390*/  LOP3.LUT R8, R8, UR37, RZ, 0x3c, !PT ;  /* 0x0000002508087c12 */ /* 0x000fe2000f8e3cff */
[----:B------:R-:W-:Y:S02]  /*33a0*/  UIADD3 UR60, UPT, UPT, UR64, 0x2, URZ ;  /* 0x00000002403c7890 */ /* 0x000fe4000fffe0ff */
[----:B------:R-:W-:Y:S01]  /*33b0*/  UIADD3 UR58, UPT, UPT, UR6, 0x4, URZ ;  /* 0x00000004063a7890 */ /* 0x000fe2000fffe0ff */
[----:B-1----:R-:W-:Y:S01]  /*33c0*/  @P0 SHF.L.U32 R0, R8, 0x1f, RZ ;  /* 0x0000001f08000819 */ /* 0x002fe200000006ff */
[----:B------:R-:W-:Y:S02]  /*33d0*/  UIADD3 UR56, UPT, UPT, UR64, 0x4, URZ ;  /* 0x0000000440387890 */ /* 0x000fe4000fffe0ff */
[----:B------:R-:W-:Y:S01]  /*33e0*/  UIADD3 UR54, UPT, UPT, UR6, 0x6, URZ ;  /* 0x0000000606367890 */ /* 0x000fe2000fffe0ff */
[----:B------:R2:W4:Y:S01]  /*33f0*/  @P0 SYNCS.PHASECHK.TRANS64.TRYWAIT P2, [UR36], R0 ;  /* 0x00000000ff0005a7 */ /* 0x0005220008041124 */
[----:B------:R-:W-:Y:S02]  /*3400*/  UIADD3 UR52, UPT, UPT, UR64, 0x6, URZ ;  /* 0x0000000640347890 */ /* 0x000fe4000fffe0ff */
        /* <DEDUP_REMOVED lines=9> */
[----:B------:R-:W-:Y:S01]  /*34a0*/  UIADD3 UR17, UPT, UPT, UR17, -0x1, URZ ;  /* 0xffffffff11117890 */ /* 0x000fe2000fffe0ff */
[----:B------:R-:W-:Y:S01]  /*34b0*/  UMOV UR7, 0x40004040 ;  /* 0x4000404000077882 */ /* 0x000fe20000000000 */
[----:B------:R-:W-:Y:S01]  /*34c0*/  UMOV UR65, 0x40004040 ;  /* 0x4000404000417882 */ /* 0x000fe20000000000 */
[----:B------:R-:W-:Y:S01]  /*34d0*/  UMOV UR63, 0x40004040 ;  /* 0x40004040003f7882 */ /* 0x000fe20000000000 */
[----:B------:R2:W-:Y:S01]  /*34e0*/  UTCHMMA gdesc[UR64], gdesc[UR6], tmem[UR15], tmem[UR30], idesc[UR31], UP4 ;  /* 0x00ff1e06400075ea */ /* 0x0005e2000a00000f */
[----:B------:R-:W-:Y:S01]  /*34f0*/  UPLOP3.LUT UP4, UPT, UPT, UPT, UPT, 0x80, 0x8 ;  /* 0x000000000008789c */ /* 0x000fe20003f8f070 */
[----:B------:R-:W-:Y:S01]  /*3500*/  UMOV UR61, 0x40004040 ;  /* 0x40004040003d7882 */ /* 0x000fe20000000000 */
[----:B------:R-:W-:Y:S01]  /*3510*/  UMOV UR59, 0x40004040 ;  /* 0x40004040003b7882 */ /* 0x000fe20000000000 */
[----:B------:R2:W-:Y:S01]  /*3520*/  UTCHMMA gdesc[UR60], gdesc[UR62], tmem[UR15], tmem[UR28], idesc[UR29], UPT ;  /* 0x00ff1c3e3c0075ea */ /* 0x0005e2000b80000f */
        /* <DEDUP_REMOVED lines=14> */
[----:B------:R-:W-:Y:S01]  /*3610*/  UMOV UR37, 0x40004040 ;  /* 0x4000404000257882 */ /* 0x000fe20000000000 */
[----:B------:R2:W-:Y:S01]  /*3620*/  UTCHMMA gdesc[UR40], gdesc[UR42], tmem[UR15], tmem[UR34], idesc[UR35], UPT ;  /* 0x00ff222a280075ea */ /* 0x0005e2000b80000f */
[----:B------:R2:W-:Y:S01]  /*3630*/  UTCHMMA gdesc[UR36], gdesc[UR38], tmem[UR15], tmem[UR32], idesc[UR33], UPT ;  /* 0x00ff2026240075ea */ /* 0x0005e2000b80000f */
[----:B------:R2:W-:Y:S01]  /*3640*/  UTCBAR [UR19], URZ ;  /* 0x000000ff130073e9 */ /* 0x0005e200080000ff */
[----:B------:R-:W-:Y:S01]  /*3650*/  UMOV UR5, UR11 ;  /* 0x0000000b00057c82 */ /* 0x000fe20008000000 */
[----:B------:R-:W-:Y:S05]  /*3660*/  BRA.U UP0, `(.L_x_57) ;  /* 0xfffffffd00007547 */ /* 0x000fea000b83ffff */
.L_x_54:
[----:B------:R-:W-:Y:S01]  /*3670*/  UIADD3 UR12, UPT, UPT, UR12, 0x1, URZ ;  /* 0x000000010c0c7890 */ /* 0x000fe2000fffe0ff */
[C---:B------:R-:W-:Y:S01]  /*3680*/  ISETP.NE.AND P0, PT, R10.reuse, 0x2, PT ;  /* 0x000000020a00780c */ /* 0x040fe20003f05270 */
[----:B------:R-:W-:Y:S02]  /*3690*/  UIADD3 UR14, UPT, UPT, UR14, 0x80, URZ ;  /* 0x000000800e0e7890 */ /* 0x000fe4000fffe0ff */
[----:B------:R-:W-:Y:S01]  /*36a0*/  UISETP.NE.AND UP0, UPT, UR12, 0x4, UPT ;  /* 0x000000040c00788c */ /* 0x000fe2000bf05270 */
[----:B-12---:R-:W-:Y:S02]  /*36b0*/  SEL R0, RZ, 0x1, P0 ;  /* 0x00000001ff007807 */ /* 0x006fe40000000000 */
[----:B------:R-:W-:Y:S01]  /*36c0*/  SEL R10, R10, RZ, P0 ;  /* 0x000000ff0a0a7207 */ /* 0x000fe20000000000 */
[----:B------:R-:W-:Y:S01]  /*36d0*/  USEL UR5, URZ, 0x1, UP0 ;  /* 0x00000001ff057887 */ /* 0x000fe20008000000 */
[----:B------:R-:W-:Y:S01]  /*36e0*/  LOP3.LUT R9, R9, R0, RZ, 0x3c, !PT ;  /* 0x0000000009097212 */ /* 0x000fe200078e3cff */
[----:B------:R-:W-:Y:S01]  /*36f0*/  USEL UR12, UR12, URZ, UP0 ;  /* 0x000000ff0c0c7287 */ /* 0x000fe20008000000 */
[----:B------:R1:W-:Y:S03]  /*3700*/  UTCBAR [UR14], URZ ;  /* 0x000000ff0e0073e9 */ /* 0x0003e600080000ff */
[----:B------:R-:W-:Y:S01]  /*3710*/  LOP3.LUT R11, R11, UR5, RZ, 0x3c, !PT ;  /* 0x000000050b0b7c12 */ /* 0x000fe2000f8e3cff */
[----:B------:R-:W-:Y:S07]  /*3720*/  @P1 BRA `(.L_x_58) ;  /* 0xfffffff8003c1947 */ /* 0x000fee000383ffff */
[----:B------:R-:W2:Y:S01]  /*3730*/  S2UR UR4, SR_CgaCtaId ;  /* 0x00000000000479c3 */ /* 0x000ea20000008800 */
[----:B------:R-:W-:Y:S01]  /*3740*/  ELECT P0, URZ, PT ;  /* 0x0000000000ff782f */ /* 0x000fe20003800000 */
[----:B------:R-:W-:Y:S01]  /*3750*/  IMAD.MOV.U32 R0, RZ, RZ, 0x1 ;  /* 0x00000001ff007424 */ /* 0x000fe200078e00ff */
[----:B------:R-:W-:Y:S01]  /*3760*/  UIADD3 UR9, UPT, UPT, UR9, 0xa0, URZ ;  /* 0x000000a009097890 */ /* 0x000fe2000fffe0ff */
[----:B------:R-:W-:Y:S01]  /*3770*/  SHF.L.U32 R3, R11, 0x1f, RZ ;  /* 0x0000001f0b037819 */ /* 0x000fe200000006ff */
[----:B------:R-:W-:-:S03]  /*3780*/  UMOV UR5, 0x40 ;  /* 0x0000004000057882 */ /* 0x000fc60000000000 */
[----:B------:R-:W-:Y:S01]  /*3790*/  UVIRTCOUNT.DEALLOC.SMPOOL 0x80 ;  /* 0x000000800000784c */ /* 0x000fe20000000000 */
[----:B--2---:R-:W-:Y:S02]  /*37a0*/  ULEA UR4, UR4, UR5, 0x18 ;  /* 0x0000000504047291 */ /* 0x004fe4000f8ec0ff */
[----:B------:R-:W-:-:S07]  /*37b0*/  ULEA UR5, UR12, UR9, 0x3 ;  /* 0x000000090c057291 */ /* 0x000fce000f8e18ff */
[----:B------:R2:W-:Y:S02]  /*37c0*/  @P0 STS.U8 [UR4+0x1c], R0 ;  /* 0x00001c00ff000988 */ /* 0x0005e40008000004 */
[----:B------:R-:W3:Y:S02]  /*37d0*/  SYNCS.PHASECHK.TRANS64.TRYWAIT P0, [UR5], R3 ;  /* 0x00000003ff0075a7 */ /* 0x000ee40008001105 */
[----:B--23--:R-:W-:Y:S05]  /*37e0*/  @!P0 BRA `(.L_x_59) ;  /* 0x00000048004c8947 */ /* 0x00cfea0003800000 */
.L_x_123:
[----:B------:R-:W-:-:S04]  /*37f0*/  UIADD3 UR6, UPT, UPT, UR12, 0x1, URZ ;  /* 0x000000010c067890 */ /* 0x000fc8000fffe0ff */
[----:B------:R-:W-:-:S04]  /*3800*/  UISETP.NE.AND UP0, UPT, UR6, 0x4, UPT ;  /* 0x000000040600788c */ /* 0x000fc8000bf05270 */
[----:B------:R-:W-:Y:S02]  /*3810*/  USEL UR7, URZ, 0x1, UP0 ;  /* 0x00000001ff077887 */ /* 0x000fe40008000000 */
[----:B------:R-:W-:-:S04]  /*3820*/  USEL UR6, UR6, URZ, UP0 ;  /* 0x000000ff06067287 */ /* 0x000fc80008000000 */
[----:B------:R-:W-:Y:S01]  /*3830*/  ULEA UR5, UR6, UR9, 0x3 ;  /* 0x0000000906057291 */ /* 0x000fe2000f8e18ff */
[----:B------:R-:W-:-:S04]  /*3840*/  LOP3.LUT R2, R11, UR7, RZ, 0x3c, !PT ;  /* 0x000000070b027c12 */ /* 0x000fc8000f8e3cff */
[----:B--2---:R-:W-:-:S04]  /*3850*/  SHF.L.U32 R3, R2, 0x1f, RZ ;  /* 0x0000001f02037819 */ /* 0x004fc800000006ff */
[----:B------:R-:W2:Y:S02]  /*3860*/  SYNCS.PHASECHK.TRANS64.TRYWAIT P0, [UR5], R3 ;  /* 0x00000003ff0075a7 */ /* 0x000ea40008001105 */
[----:B--2---:R-:W-:Y:S05]  /*3870*/  @!P0 BRA `(.L_x_60) ;  /* 0x0000004800408947 */ /* 0x004fea0003800000 */
.L_x_125:
        /* <DEDUP_REMOVED lines=9> */
.L_x_127:
[----:B------:R-:W-:-:S04]  /*3910*/  UIADD3 UR6, UPT, UPT, UR6, 0x1, URZ ;  /* 0x0000000106067890 */ /* 0x000fc8000fffe0ff */
[----:B------:R-:W-:-:S04]  /*3920*/  UISETP.NE.AND UP0, UPT, UR6, 0x4, UPT ;  /* 0x000000040600788c */ /* 0x000fc8000bf05270 */
[----:B------:R-:W-:Y:S02]  /*3930*/  USEL UR5, URZ, 0x1, UP0 ;  /* 0x00000001ff057887 */ /* 0x000fe40008000000 */
[----:B------:R-:W-:-:S04]  /*3940*/  USEL UR6, UR6, URZ, UP0 ;  /* 0x000000ff06067287 */ /* 0x000fc80008000000 */
[----:B------:R-:W-:Y:S01]  /*3950*/  ULEA UR6, UR6, UR9, 0x3 ;  /* 0x0000000906067291 */ /* 0x000fe2000f8e18ff */
[----:B--2---:R-:W-:-:S04]  /*3960*/  LOP3.LUT R3, R2, UR5, RZ, 0x3c, !PT ;  /* 0x0000000502037c12 */ /* 0x004fc8000f8e3cff */
[----:B------:R-:W-:-:S04]  /*3970*/  SHF.L.U32 R3, R3, 0x1f, RZ ;  /* 0x0000001f03037819 */ /* 0x000fc800000006ff */
[----:B------:R-:W2:Y:S02]  /*3980*/  SYNCS.PHASECHK.TRANS64.TRYWAIT P0, [UR6], R3 ;  /* 0x00000003ff0075a7 */ /* 0x000ea40008001106 */
[----:B--2---:R-:W-:Y:S05]  /*3990*/  @!P0 BRA `(.L_x_62) ;  /* 0x0000004800288947 */ /* 0x004fea0003800000 */
.L_x_129:
[----:B------:R-:W-:Y:S01]  /*39a0*/  NOP ;  /* 0x0000000000007918 */ /* 0x000fe20000000000 */
[----:B--2---:R-:W2:Y:S01]  /*39b0*/  LDS R0, [UR4+0x14] ;  /* 0x00001404ff007984 */ /* 0x004ea20008000800 */
[----:B------:R-:W-:Y:S01]  /*39c0*/  ULOP3.LUT UR6, UR13, 0xffff, URZ, 0xc0, !UPT ;  /* 0x0000ffff0d067892 */ /* 0x000fe2000f8ec0ff */
[----:B------:R-:W-:Y:S01]  /*39d0*/  UMOV UR8, 0xffff ;  /* 0x0000ffff00087882 */ /* 0x000fe20000000000 */
[----:B------:R-:W-:Y:S02]  /*39e0*/  UMOV UR5, 0x1 ;  /* 0x0000000100057882 */ /* 0x000fe40000000000 */
[----:B------:R-:W-:-:S04]  /*39f0*/  USHF.R.U32.HI UR6, URZ, 0x5, UR6 ;  /* 0x00000005ff067899 */ /* 0x000fc80008011606 */
[----:B------:R-:W-:Y:S02]  /*3a00*/  USHF.L.U32 UR8, UR8, UR6, URZ ;  /* 0x0000000608087299 */ /* 0x000fe400080006ff */
[----:B------:R-:W-:-:S04]  /*3a10*/  USHF.L.U32 UR5, UR5, UR6, URZ ;  /* 0x0000000605057299 */ /* 0x000fc800080006ff */
[----:B--2---:R-:W-:-:S04]  /*3a20*/  LOP3.LUT R0, R0, UR8, RZ, 0xc0, !PT ;  /* 0x0000000800007c12 */ /* 0x004fc8000f8ec0ff */
[----:B------:R-:W-:-:S13]  /*3a30*/  ISETP.NE.AND P0, PT, R0, UR8, PT ;  /* 0x0000000800007c0c */ /* 0x000fda000bf05270 */
[----:B------:R-:W-:Y:S05]  /*3a40*/  @P0 BRA `(.L_x_63) ;  /* 0x0000000000580947 */ /* 0x000fea0003800000 */
[----:B------:R-:W2:Y:S02]  /*3a50*/  LDS R0, [UR4+0x18] ;  /* 0x00001804ff007984 */ /* 0x000ea40008000800 */
[----:B--2---:R-:W-:-:S04]  /*3a60*/  LOP3.LUT R0, R0, UR5, RZ, 0xc0, !PT ;  /* 0x0000000500007c12 */ /* 0x004fc8000f8ec0ff */
[----:B------:R-:W-:-:S13]  /*3a70*/  ISETP.NE.AND P0, PT, R0, UR5, PT ;  /* 0x0000000500007c0c */ /* 0x000fda000bf05270 */
[----:B------:R-:W-:Y:S05]  /*3a80*/  @P0 BRA `(.L_x_64) ;  /* 0x00000000003c0947 */ /* 0x000fea0003800000 */
[----:B------:R-:W2:Y:S01]  /*3a90*/  S2R R2, SR_LANEID ;  /* 0x0000000000027919 */ /* 0x000ea20000000000 */
[----:B------:R-:W-:Y:S01]  /*3aa0*/  ULOP3.LUT UR8, URZ, UR8, URZ, 0x33, !UPT ;  /* 0x00000008ff087292 */ /* 0x000fe2000f8e33ff */
[----:B------:R-:W-:Y:S01]  /*3ab0*/  LOP3.LUT R4, RZ, UR5, RZ, 0x33, !PT ;  /* 0x00000005ff047c12 */ /* 0x000fe2000f8e33ff */
[----:B------:R-:W-:Y:S02]  /*3ac0*/  VOTEU.ANY UR7, UPT, PT ;  /* 0x0000000000077886 */ /* 0x000fe400038e0100 */
[----:B------:R-:W-:Y:S01]  /*3ad0*/  UFLO.U32 UR7, UR7 ;  /* 0x00000007000772bd */ /* 0x000fe200080e0000 */
[----:B------:R-:W3:Y:S01]  /*3ae0*/  REDUX UR5, R4 ;  /* 0x00000000040573c4 */ /* 0x000ee20000000000 */
[----:B------:R-:W-:-:S06]  /*3af0*/  IMAD.U32 R0, RZ, RZ, UR8 ;  /* 0x00000008ff007e24 */ /* 0x000fcc000f8e00ff */
[----:B------:R1:W-:Y:S01]  /*3b00*/  UTCATOMSWS.AND URZ, UR8 ;  /* 0x0000000800ff79e3 */ /* 0x0003e20008000000 */
[----:B------:R-:W4:Y:S01]  /*3b10*/  REDUX UR6, R0 ;  /* 0x00000000000673c4 */ /* 0x000f220000000000 */
[----:B--2---:R-:W-:Y:S01]  /*3b20*/  ISETP.EQ.U32.AND P0, PT, R2, UR7, PT ;  /* 0x0000000702007c0c */ /* 0x004fe2000bf02070 */
[----:B---3--:R-:W-:Y:S01]  /*3b30*/  IMAD.U32 R2, RZ, RZ, UR5 ;  /* 0x00000005ff027e24 */ /* 0x008fe2000f8e00ff */
[----:B----4-:R-:W-:-:S11]  /*3b40*/  MOV R3, UR6 ;  /* 0x0000000600037c02 */ /* 0x010fd60008000f00 */
[----:B------:R1:W-:Y:S04]  /*3b50*/  @P0 ATOMS.AND RZ, [UR4+0x14], R3 ;  /* 0x00001403ffff098c */ /* 0x0003e8000a800004 */
[----:B------:R1:W-:Y:S01]  /*3b60*/  @P0 ATOMS.AND RZ, [UR4+0x18], R2 ;  /* 0x00001802ffff098c */ /* 0x0003e2000a800004 */
[----:B------:R-:W-:Y:S05]  /*3b70*/  BRA `(.L_x_65) ;  /* 0x0000000000147947 */ /* 0x000fea0003800000 */
.L_x_64:
[----:B------:R-:W-:Y:S02]  /*3b80*/  MOV R2, 0x3ba0 ;  /* 0x00003ba000027802 */ /* 0x000fe40000000f00 */
[----:B-1--45:R-:W-:Y:S05]  /*3b90*/  CALL.REL.NOINC `($__internal_0_$__cuda_sm10x_tcgen05_guardrail_trap_col_being_dealloced_not_returned_by_alloc) ;  /* 0x0000004800587944 */ /* 0x032fea0003c00000 */
[----:B------:R-:W-:Y:S05]  /*3ba0*/  BRA `(.L_x_65) ;  /* 0x0000000000087947 */ /* 0x000fea0003800000 */
.L_x_63:
[----:B------:R-:W-:Y:S02]  /*3bb0*/  MOV R2, 0x3bd0 ;  /* 0x00003bd000027802 */ /* 0x000fe40000000f00 */
[----:B-1--45:R-:W-:Y:S05]  /*3bc0*/  CALL.REL.NOINC `($__internal_2_$__cuda_sm10x_tcgen05_guardrail_trap_unallocated_columns_being_dealloced) ;  /* 0x0000004800647944 */ /* 0x032fea0003c00000 */
.L_x_65:
[----:B------:R-:W-:Y:S01]  /*3bd0*/  NOP ;  /* 0x0000000000007918 */ /* 0x000fe20000000000 */
[----:B-1----:R-:W-:Y:S05]  /*3be0*/  EXIT ;  /* 0x000000000000794d */ /* 0x002fea0003800000 */
.L_x_47:
[----:B------:R-:W-:-:S09]  /*3bf0*/  UISETP.NE.OR UP2, UPT, UR8, 0x3, !UP2 ;  /* 0x000000030800788c */ /* 0x000fd2000d745670 */
[----:B------:R-:W-:Y:S05]  /*3c00*/  BRA.U UP2, `(.L_x_66) ;  /* 0x0000000d02787547 */ /* 0x000fea000b800000 */
[----:B------:R-:W1:Y:S01]  /*3c10*/  LDC R0, c[0x0][0xb30] ;  /* 0x0002cc00ff007b82 */ /* 0x000e620000000800 */
[----:B------:R-:W2:Y:S01]  /*3c20*/  LDCU.64 UR4, c[0x0][0x888] ;  /* 0x00011100ff0477ac */ /* 0x000ea20008000a00 */
[----:B------:R-:W-:Y:S02]  /*3c30*/  HFMA2 R27, -RZ, RZ, 0, 0 ;  /* 0x00000000ff1b7431 */ /* 0x000fe400000001ff */
[----:B------:R-:W-:Y:S01]  /*3c40*/  IMAD.MOV.U32 R29, RZ, RZ, 0x1 ;  /* 0x00000001ff1d7424 */ /* 0x000fe200078e00ff */
[----:B------:R-:W-:Y:S01]  /*3c50*/  MOV R25, 0x5000 ;  /* 0x0000500000197802 */ /* 0x000fe20000000f00 */
[----:B------:R-:W4:Y:S01]  /*3c60*/  LDCU.64 UR14, c[0x0][0x890] ;  /* 0x00011200ff0e77ac */ /* 0x000f220008000a00 */
[----:B------:R-:W-:Y:S01]  /*3c70*/  IMAD.MOV.U32 R28, RZ, RZ, RZ ;  /* 0x000000ffff1c7224 */ /* 0x000fe200078e00ff */
[----:B------:R-:W3:Y:S01]  /*3c80*/  LDC R19, c[0x0][0x370] ;  /* 0x0000dc00ff137b82 */ /* 0x000ee20000000800 */
[----:B------:R-:W-:Y:S01]  /*3c90*/  UPLOP3.LUT UP1, UPT, UPT, UPT, UPT, 0x40, 0x4 ;  /* 0x000000000004789c */ /* 0x000fe20003f2e870 */
[----:B------:R-:W-:-:S06]  /*3ca0*/  UMOV UR6, URZ ;  /* 0x000000ff00067c82 */ /* 0x000fcc0008000000 */
[----:B------:R-:W3:Y:S01]  /*3cb0*/  LDC R2, c[0x0][0xb0c] ;  /* 0x0002c300ff027b82 */ /* 0x000ee20000000800 */
[----:B--2---:R-:W-:-:S03]  /*3cc0*/  UISETP.NE.U32.AND UP5, UPT, UR4, URZ, UPT ;  /* 0x000000ff0400728c */ /* 0x004fc6000bfa5070 */
[----:B------:R-:W-:Y:S01]  /*3cd0*/  UMOV UR4, 0x400 ;  /* 0x0000040000047882 */ /* 0x000fe20000000000 */
[----:B----4-:R-:W-:-:S03]  /*3ce0*/  UISETP.NE.U32.AND UP6, UPT, UR14, URZ, UPT ;  /* 0x000000ff0e00728c */ /* 0x010fc6000bfc5070 */
[----:B------:R-:W2:Y:S01]  /*3cf0*/  LDC R18, c[0x0][0xb20] ;  /* 0x0002c800ff127b82 */ /* 0x000ea20000000800 */
[----:B-1----:R-:W-:Y:S01]  /*3d00*/  ISETP.NE.AND P1, PT, R0, 0x1, PT ;  /* 0x000000010000780c */ /* 0x002fe20003f25270 */
[----:B------:R-:W-:Y:S02]  /*3d10*/  UISETP.NE.AND.EX UP5, UPT, UR5, URZ, UPT, UP5 ;  /* 0x000000ff0500728c */ /* 0x000fe4000bfa5350 */
[----:B------:R-:W-:Y:S02]  /*3d20*/  ULEA UR4, UR37, UR4, 0x18 ;  /* 0x0000000425047291 */ /* 0x000fe4000f8ec0ff */
[----:B------:R-:W-:Y:S02]  /*3d30*/  UISETP.NE.AND.EX UP6, UPT, UR15, URZ, UPT, UP6 ;  /* 0x000000ff0f00728c */ /* 0x000fe4000bfc5360 */
[----:B------:R-:W1:Y:S08]  /*3d40*/  LDC.64 R30, c[0x0][0x348] ;  /* 0x0000d200ff1e7b82 */ /* 0x000e700000000a00 */
[----:B------:R-:W4:Y:S08]  /*3d50*/  LDC.64 R16, c[0x0][0xb10] ;  /* 0x0002c400ff107b82 */ /* 0x000f300000000a00 */
[----:B------:R-:W1:Y:S08]  /*3d60*/  LDC.64 R6, c[0x0][0xb18] ;  /* 0x0002c600ff067b82 */ /* 0x000e700000000a00 */
[----:B------:R-:W1:Y:S08]  /*3d70*/  LDC.64 R4, c[0x0][0xb28] ;  /* 0x0002ca00ff047b82 */ /* 0x000e700000000a00 */
[----:B--23--:R-:W1:Y:S02]  /*3d80*/  LDC R24, c[0x0][0x374] ;  /* 0x0000dd00ff187b82 */ /* 0x00ce640000000800 */
.L_x_74:
[C---:B------:R-:W-:Y:S02]  /*3d90*/  LEA R0, R28.reuse, UR4, 0x3 ;  /* 0x000000041c007c11 */ /* 0x040fe4000f8e18ff */
[----:B------:R-:W-:Y:S02]  /*3da0*/  SHF.L.U32 R3, R27, 0x1f, RZ ;  /* 0x0000001f1b037819 */ /* 0x000fe400000006ff */
[----:B------:R-:W-:Y:S02]  /*3db0*/  LEA R20, R28, UR4, 0x4 ;  /* 0x000000041c147c11 */ /* 0x000fe4000f8e20ff */
[----:B------:R-:W2:Y:S02]  /*3dc0*/  SYNCS.PHASECHK.TRANS64.TRYWAIT P0, [R0+URZ+0x60], R3 ;  /* 0x00006003000075a7 */ /* 0x000ea400080011ff */
[----:B--2---:R-:W-:Y:S05]  /*3dd0*/  @!P0 BRA `(.L_x_67) ;  /* 0x0000004400308947 */ /* 0x004fea0003800000 */
.L_x_130:
[----:B------:R-:W-:Y:S01]  /*3de0*/  ISETP.GE.AND P0, PT, R92, 0x1, PT ;  /* 0x000000015c00780c */ /* 0x000fe20003f06270 */
[----:B------:R-:W3:Y:S01]  /*3df0*/  LDS.128 R20, [R20+0xf0] ;  /* 0x0000f00014147984 */ /* 0x000ee20000000c00 */
[----:B------:R-:W-:Y:S01]  /*3e00*/  ISETP.NE.U32.AND P3, PT, RZ, UR14, PT ;  /* 0x0000000eff007c0c */ /* 0x000fe2000bf65070 */
[----:B--2---:R-:W-:Y:S03]  /*3e10*/  VIADD R0, R0, 0x70 ;  /* 0x0000007000007836 */ /* 0x004fe60000000000 */
[----:B------:R-:W-:Y:S01]  /*3e20*/  ISETP.NE.AND.EX P3, PT, RZ, UR15, PT, P3 ;  /* 0x0000000fff007c0c */ /* 0x000fe2000bf65330 */
[----:B------:R-:W-:Y:S01]  /*3e30*/  @!PT LDS RZ, [RZ] ;  /* 0x00000000fffff984 */ /* 0x000fe20000000800 */
[----:B------:R-:W-:Y:S01]  /*3e40*/  @!PT LDS RZ, [RZ] ;  /* 0x00000000fffff984 */ /* 0x000fe20000000800 */
[----:B------:R-:W-:Y:S01]  /*3e50*/  @!PT LDS RZ, [RZ] ;  /* 0x00000000fffff984 */ /* 0x000fe20000000800 */
[----:B------:R-:W-:Y:S01]  /*3e60*/  @!PT LDS RZ, [RZ] ;  /* 0x00000000fffff984 */ /* 0x000fe20000000800 */
[----:B------:R2:W-:Y:S06]  /*3e70*/  MEMBAR.ALL.CTA ;  /* 0x0000000000007992 */ /* 0x0005ec0000008000 */
[----:B--2---:R-:W2:Y:S01]  /*3e80*/  FENCE.VIEW.ASYNC.S ;  /* 0x00000000000073c6 */ /* 0x004ea20000000000 */
[----:B------:R-:W-:Y:S04]  /*3e90*/  PRMT R0, RZ, 0x654, R0 ;  /* 0x00000654ff007816 */ /* 0x000fe80000000000 */
[----:B--2---:R2:W-:Y:S01]  /*3ea0*/  SYNCS.ARRIVE.TRANS64.RED.A1T0 RZ, [R0+URZ], RZ ;  /* 0x000000ff00ff79a7 */ /* 0x0045e200081004ff */
[----:B---3--:R-:W-:Y:S11]  /*3eb0*/  LOP3.LUT P4, RZ, R22, 0x1, RZ, 0xc0, !PT ;  /* 0x0000000116ff7812 */ /* 0x008ff6000788c0ff */
[----:B------:R-:W-:Y:S02]  /*3ec0*/  @!UPT UIADD3 URZ, UPT, UPT, URZ, URZ, URZ ;  /* 0x000000fffffff290 */ /* 0x000fe4000fffe0ff */
[----:B------:R-:W-:Y:S02]  /*3ed0*/  @P4 MOV R13, R20 ;  /* 0x00000014000d4202 */ /* 0x000fe40000000f00 */
[----:B------:R-:W-:Y:S01]  /*3ee0*/  @P4 LOP3.LUT R8, R21, 0xffff, RZ, 0xc0, !PT ;  /* 0x0000ffff15084812 */ /* 0x000fe200078ec0ff */
[----:B--2---:R-:W-:Y:S06]  /*3ef0*/  @!P0 BRA `(.L_x_68) ;  /* 0x0000000000a48947 */ /* 0x004fec0003800000 */
[----:B-1----:R-:W-:Y:S01]  /*3f00*/  IMAD.HI.U32 R33, R24, R7, RZ ;  /* 0x0000000718217227 */ /* 0x002fe200078e00ff */
[----:B------:R-:W-:Y:S02]  /*3f10*/  ISETP.NE.AND P0, PT, R6, 0x1, PT ;  /* 0x000000010600780c */ /* 0x000fe40003f05270 */
[----:B------:R-:W-:Y:S01]  /*3f20*/  ISETP.NE.AND P2, PT, R92, 0x1, PT ;  /* 0x000000015c00780c */ /* 0x000fe20003f45270 */
[----:B----4-:R-:W-:Y:S01]  /*3f30*/  IMAD.HI.U32 R32, R19, R16, RZ ;  /* 0x0000001013207227 */ /* 0x010fe200078e00ff */
[----:B------:R-:W-:Y:S02]  /*3f40*/  SHF.R.U32.HI R33, RZ, R18, R33 ;  /* 0x00000012ff217219 */ /* 0x000fe40000011621 */
[----:B------:R-:W-:Y:S01]  /*3f50*/  ISETP.NE.AND P5, PT, R2, 0x1, PT ;  /* 0x000000010200780c */ /* 0x000fe20003fa5270 */
[----:B------:R-:W-:Y:S01]  /*3f60*/  IMAD.HI.U32 R34, R13, R16, RZ ;  /* 0x000000100d227227 */ /* 0x000fe200078e00ff */
[----:B------:R-:W-:Y:S02]  /*3f70*/  SHF.R.U32.HI R32, RZ, R17, R32 ;  /* 0x00000011ff207219 */ /* 0x000fe40000011620 */
[----:B------:R-:W-:Y:S01]  /*3f80*/  SEL R3, R24, R33, !P0 ;  /* 0x0000002118037207 */ /* 0x000fe20004000000 */
[C---:B------:R-:W-:Y:S01]  /*3f90*/  IMAD.HI.U32 R33, R8.reuse, R7, RZ ;  /* 0x0000000708217227 */ /* 0x040fe200078e00ff */
[----:B------:R-:W-:Y:S02]  /*3fa0*/  SEL R11, R19, R32, !P5 ;  /* 0x00000020130b7207 */ /* 0x000fe40006800000 */
[----:B------:R-:W-:Y:S01]  /*3fb0*/  SHF.R.U32.HI R34, RZ, R17, R34 ;  /* 0x00000011ff227219 */ /* 0x000fe20000011622 */
[----:B------:R-:W-:Y:S01]  /*3fc0*/  IMAD.HI.U32 R36, R3, R4, RZ ;  /* 0x0000000403247227 */ /* 0x000fe200078e00ff */
[----:B------:R-:W-:Y:S03]  /*3fd0*/  SHF.R.U32.HI R33, RZ, R18, R33 ;  /* 0x00000012ff217219 */ /* 0x000fe60000011621 */
[----:B------:R-:W-:Y:S01]  /*3fe0*/  IMAD.HI.U32 R32, R11, R4, RZ ;  /* 0x000000040b207227 */ /* 0x000fe200078e00ff */
[----:B------:R-:W-:Y:S02]  /*3ff0*/  @P2 SHF.R.U32.HI R3, RZ, R5, R36 ;  /* 0x00000005ff032219 */ /* 0x000fe40000011624 */
[----:B------:R-:W-:Y:S02]  /*4000*/  SEL R9, R8, R33, !P0 ;  /* 0x0000002108097207 */ /* 0x000fe40004000000 */
[----:B------:R-:W-:Y:S01]  /*4010*/  @P2 SHF.R.U32.HI R11, RZ, R5, R32 ;  /* 0x00000005ff0b2219 */ /* 0x000fe20000011620 */
[C---:B------:R-:W-:Y:S01]  /*4020*/  IMAD R10, R92.reuse, R3, RZ ;  /* 0x000000035c0a7224 */ /* 0x040fe200078e02ff */
[----:B------:R-:W-:Y:S01]  /*4030*/  SEL R3, R13, R34, !P5 ;  /* 0x000000220d037207 */ /* 0x000fe20006800000 */
[C---:B------:R-:W-:Y:S03]  /*4040*/  IMAD.HI.U32 R14, R9.reuse, R4, RZ ;  /* 0x00000004090e7227 */ /* 0x040fe600078e00ff */
[----:B------:R-:W-:Y:S01]  /*4050*/  ISETP.GE.AND P0, PT, R9, R10, PT ;  /* 0x0000000a0900720c */ /* 0x000fe20003f06270 */
[C---:B------:R-:W-:Y:S01]  /*4060*/  IMAD R12, R92.reuse, R11, RZ ;  /* 0x0000000b5c0c7224 */ /* 0x040fe200078e02ff */
[-C--:B------:R-:W-:Y:S04]  /*4070*/  SHF.R.U32.HI R14, RZ, R5.reuse, R14 ;  /* 0x00000005ff0e7219 */ /* 0x080fe8000001160e */
[----:B------:R-:W-:Y:S02]  /*4080*/  ISETP.GE.OR P0, PT, R3, R12, P0 ;  /* 0x0000000c0300720c */ /* 0x000fe40000706670 */
[----:B------:R-:W-:Y:S05]  /*4090*/  SEL R15, R9, R14, !P2 ;  /* 0x0000000e090f7207 */ /* 0x000fea0005000000 */
[----:B------:R-:W-:Y:S04]  /*40a0*/  IMAD.MOV R14, RZ, RZ, -R15 ;  /* 0x000000ffff0e7224 */ /* 0x000fe800078e0a0f */
[----:B------:R-:W-:Y:S02]  /*40b0*/  IMAD R14, R92, R14, R9 ;  /* 0x0000000e5c0e7224 */ /* 0x000fe400078e0209 */
[C---:B------:R-:W-:Y:S05]  /*40c0*/  @!P0 IMAD.HI.U32 R10, R3.reuse, R4, RZ ;  /* 0x00000004030a8227 */ /* 0x040fea00078e00ff */
[----:B------:R-:W-:Y:S04]  /*40d0*/  @!P0 SHF.R.U32.HI R10, RZ, R5, R10 ;  /* 0x00000005ff0a8219 */ /* 0x000fe8000001160a */
[----:B------:R-:W-:Y:S01]  /*40e0*/  @!P0 SEL R0, R3, R10, !P2 ;  /* 0x0000000a03008207 */ /* 0x000fe20005000000 */
[----:B------:R-:W-:Y:S03]  /*40f0*/  IMAD.MOV R10, RZ, RZ, -R3 ;  /* 0x000000ffff0a7224 */ /* 0x000fe600078e0a03 */
[----:B------:R-:W-:Y:S01]  /*4100*/  @!P0 IADD3 R15, PT, PT, R15, -R0, RZ ;  /* 0x800000000f0f8210 */ /* 0x000fe20007ffe0ff */
[----:B------:R-:W-:Y:S01]  /*4110*/  @!P0 IMAD R0, R11, R14, R0 ;  /* 0x0000000e0b008224 */ /* 0x000fe200078e0200 */
[----:B------:R-:W-:Y:S01]  /*4120*/  IADD3 R11, PT, PT, -R9, RZ, RZ ;  /* 0x000000ff090b7210 */ /* 0x000fe20007ffe1ff */
[----:B------:R-:W-:Y:S02]  /*4130*/  IMAD R13, R2, R10, R13 ;  /* 0x0000000a020d7224 */ /* 0x000fe400078e020d */
[----:B------:R-:W-:Y:S02]  /*4140*/  @!P0 IMAD R9, R15, R92, R3 ;  /* 0x0000005c0f098224 */ /* 0x000fe400078e0203 */
[----:B------:R-:W-:Y:S02]  /*4150*/  @!P0 IMAD.MOV.U32 R3, RZ, RZ, R0 ;  /* 0x000000ffff038224 */ /* 0x000fe400078e0000 */
[----:B------:R-:W-:Y:S02]  /*4160*/  IMAD R8, R6, R11, R8 ;  /* 0x0000000b06087224 */ /* 0x000fe400078e0208 */
[----:B------:R-:W-:Y:S02]  /*4170*/  IMAD R13, R3, R2, R13 ;  /* 0x00000002030d7224 */ /* 0x000fe400078e020d */
[----:B------:R-:W-:Y:S02]  /*4180*/  IMAD R8, R9, R6, R8 ;  /* 0x0000000609087224 */ /* 0x000fe400078e0208 */
.L_x_68:
[----:B------:R-:W-:Y:S05]  /*4190*/  BRA.U UP1, `(.L_x_69) ;  /* 0x0000000101107547 */ /* 0x000fea000b800000 */
[----:B------:R-:W-:Y:S04]  /*41a0*/  MOV R0, UR7 ;  /* 0x0000000700007c02 */ /* 0x000fe80008000f00 */
[----:B------:R-:W-:Y:S04]  /*41b0*/  SHF.L.U32 R3, R0, 0x1f, RZ ;  /* 0x0000001f00037819 */ /* 0x000fe800000006ff */
[----:B------:R-:W2:Y:S02]  /*41c0*/  SYNCS.PHASECHK.TRANS64.TRYWAIT P0, [UR4+0x58], R3 ;  /* 0x00005803ff0075a7 */ /* 0x000ea40008001104 */
[----:B--2---:R-:W-:Y:S05]  /*41d0*/  @!P0 BRA `(.L_x_70) ;  /* 0x0000004000448947 */ /* 0x004fea0003800000 */
.L_x_69:
[----:B------:R-:W-:Y:S05]  /*41e0*/  BRA.U !UP6, `(.L_x_71) ;  /* 0x000000010e347547 */ /* 0x000fea000b800000 */
[----:B------:R-:W-:Y:S01]  /*41f0*/  UPLOP3.LUT UP0, UPT, UPT, UPT, UP5, 0x80, 0x8 ;  /* 0x000000000008789c */ /* 0x000fe20003f0f050 */
[----:B--2---:R-:W-:Y:S02]  /*4200*/  HFMA2 R0, -RZ, RZ, 0, 5.9604644775390625e-08 ;  /* 0x00000001ff007431 */ /* 0x004fe400000001ff */
[----:B------:R-:W-:Y:S03]  /*4210*/  IMAD.MOV.U32 R206, RZ, RZ, 0x1 ;  /* 0x00000001ffce7424 */ /* 0x000fe600078e00ff */
[----:B------:R-:W-:Y:S05]  /*4220*/  PLOP3.LUT P0, PT, PT, PT, UP0, 0x80, 0x8 ;  /* 0x000000000008781c */ /* 0x000fea0003f0f008 */
[----:B------:R-:W2:Y:S01]  /*4230*/  @UP0 LDCU.64 UR8, c[0x0][0x888] ;  /* 0x00011100ff0807ac */ /* 0x000ea20008000a00 */
[----:B------:R-:W-:Y:S07]  /*4240*/  @UP0 UIMAD UR5, UR36, UR14, URZ ;  /* 0x0000000e240502a4 */ /* 0x000fee000f8e02ff */
[----:B------:R-:W-:Y:S01]  /*4250*/  @!P0 PRMT R206, R0, 0x7610, R206 ;  /* 0x0000761000ce8816 */ /* 0x000fe200000000ce */
[----:B--2---:R-:W-:Y:S03]  /*4260*/  @UP0 UIMAD.WIDE UR8, UR5, 0x4, UR8 ;  /* 0x00000004050808a5 */ /* 0x004fe6000f8e0208 */
[----:B------:R-:W2:Y:S03]  /*4270*/  @!UP0 LDCU UR5, c[0x0][0x880] ;  /* 0x00011000ff0587ac */ /* 0x000ea60008000800 */
[----:B------:R-:W-:Y:S01]  /*4280*/  IMAD.U32 R10, RZ, RZ, UR8 ;  /* 0x00000008ff0a7e24 */ /* 0x000fe2000f8e00ff */
[----:B------:R-:W-:Y:S05]  /*4290*/  MOV R11, UR9 ;  /* 0x00000009000b7c02 */ /* 0x000fea0008000f00 */
[----:B-----5:R3:W5:Y:S02]  /*42a0*/  @P0 LDG.E R101, desc[UR46][R10.64] ;  /* 0x0000002e0a650981 */ /* 0x020764000c1e1900 */
[----:B--23--:R-:W-:Y:S07]  /*42b0*/  @!P0 IMAD.U32 R101, RZ, RZ, UR5 ;  /* 0x00000005ff658e24 */ /* 0x00cfee000f8e00ff */
.L_x_71:
[----:B-----5:R-:W-:Y:S01]  /*42c0*/  @!P3 FSETP.EQ.AND P2, PT, R101, RZ, PT ;  /* 0x000000ff6500b20b */ /* 0x020fe20003f42000 */
[----:B------:R-:W-:Y:S01]  /*42d0*/  @!UPT UIADD3 URZ, UPT, UPT, URZ, URZ, URZ ;  /* 0x000000fffffff290 */ /* 0x000fe2000fffe0ff */
[----:B------:R-:W-:Y:S11]  /*42e0*/  @!P3 BRA `(.L_x_72) ;  /* 0x000000000014b947 */ /* 0x000ff60003800000 */
[----:B------:R-:W-:Y:S02]  /*42f0*/  LOP3.LUT P0, RZ, R206, 0xff, RZ, 0xc0, !PT ;  /* 0x000000ffceff7812 */ /* 0x000fe4000780c0ff */
[----:B------:R-:W-:Y:S04]  /*4300*/  PLOP3.LUT P2, PT, PT, PT, UP0, 0x80, 0x8 ;  /* 0x000000000008781c */ /* 0x000fe80003f4f008 */
[----:B------:R-:W-:Y:S07]  /*4310*/  PLOP3.LUT P2, PT, P2, PT, PT, 0x8, 0x80 ;  /* 0x000000000080781c */ /* 0x000fee000174e170 */
[----:B------:R-:W-:Y:S11]  /*4320*/  @P0 FSETP.EQ.AND P2, PT, R101, RZ, PT ;  /* 0x000000ff6500020b */ /* 0x000ff60003f42000 */
[----:B------:R-:W-:Y:S02]  /*4330*/  @!UPT UIADD3 URZ, UPT, UPT, URZ, URZ, URZ ;  /* 0x000000fffffff290 */ /* 0x000fe4000fffe0ff */
.L_x_72:
[----:B------:R-:W3:Y:S01]  /*4340*/  LDC.64 R14, c[0x0][0xb10] ;  /* 0x0002c400ff0e7b82 */ /* 0x000ee20000000a00 */
[----:B------:R-:W-:Y:S01]  /*4350*/  ULEA UR13, UR6, UR4, 0x3 ;  /* 0x00000004060d7291 */ /* 0x000fe2000f8e18ff */
[----:B------:R-:W-:Y:S01]  /*4360*/  SHF.L.U32 R12, R29, 0x1f, RZ ;  /* 0x0000001f1d0c7819 */ /* 0x000fe200000006ff */
[----:B------:R-:W-:Y:S01]  /*4370*/  VIADD R28, R28, 0x1 ;  /* 0x000000011c1c7836 */ /* 0x000fe20000000000 */
[----:B------:R-:W-:Y:S04]  /*4380*/  @P4 SHF.R.U32.HI R26, RZ, 0x10, R21 ;  /* 0x00000010ff1a4819 */ /* 0x000fe80000011615 */
[----:B------:R-:W5:Y:S02]  /*4390*/  LDC.64 R10, c[0x0][0xb18] ;  /* 0x0002c600ff0a7b82 */ /* 0x000f640000000a00 */
[----:B------:R-:W1:Y:S01]  /*43a0*/  SYNCS.PHASECHK.TRANS64.TRYWAIT P5, [UR13+0x40], R12 ;  /* 0x0000400cff0075a7 */ /* 0x000e6200080a110d */
[----:B---3--:R-:W-:Y:S05]  /*43b0*/  @!P1 IMAD.HI.U32 R14, R13, R14, RZ ;  /* 0x0000000e0d0e9227 */ /* 0x008fea00078e00ff */
[----:B--2---:R-:W2:Y:S01]  /*43c0*/  @!P1 LDC R0, c[0x0][0xb20] ;  /* 0x0002c800ff009b82 */ /* 0x004ea20000000800 */
[----:B------:R-:W-:Y:S01]  /*43d0*/  @!P1 SHF.R.U32.HI R14, RZ, R15, R14 ;  /* 0x0000000fff0e9219 */ /* 0x000fe2000001160e */
[----:B-----5:R-:W-:Y:S01]  /*43e0*/  @!P1 IMAD.HI.U32 R11, R8, R11, RZ ;  /* 0x0000000b080b9227 */ /* 0x020fe200078e00ff */
[----:B------:R-:W-:Y:S05]  /*43f0*/  @!P1 ISETP.NE.AND P0, PT, R10, 0x1, PT ;  /* 0x000000010a00980c */ /* 0x000fea0003f05270 */
[----:B------:R-:W3:Y:S01]  /*4400*/  @!P1 LDC R3, c[0x0][0xb0c] ;  /* 0x0002c300ff039b82 */ /* 0x000ee20000000800 */
[----:B--2---:R-:W-:Y:S02]  /*4410*/  @!P1 SHF.R.U32.HI R9, RZ, R0, R11 ;  /* 0x00000000ff099219 */ /* 0x004fe4000001160b */
[----:B---3--:R-:W-:Y:S02]  /*4420*/  @!P1 ISETP.NE.AND P3, PT, R3, 0x1, PT ;  /* 0x000000010300980c */ /* 0x008fe40003f65270 */
[----:B------:R-:W-:Y:S02]  /*4430*/  @!P1 SEL R9, R8, R9, !P0 ;  /* 0x0000000908099207 */ /* 0x000fe40004000000 */
[----:B------:R-:W-:Y:S02]  /*4440*/  ELECT P0, URZ, PT ;  /* 0x0000000000ff782f */ /* 0x000fe40003800000 */
[----:B------:R-:W-:Y:S05]  /*4450*/  @!P1 SEL R14, R13, R14, !P3 ;  /* 0x0000000e0d0e9207 */ /* 0x000fea0005800000 */
[----:B------:R-:W-:Y:S02]  /*4460*/  @!P1 IMAD.IADD R0, R9, 0x1, -R14 ;  /* 0x0000000109009824 */ /* 0x000fe400078e0a0e */
[----:B------:R-:W-:Y:S02]  /*4470*/  @!P1 IMAD.IADD R9, R14, 0x1, -R9 ;  /* 0x000000010e099824 */ /* 0x000fe400078e0a09 */
[----:B------:R-:W-:Y:S02]  /*4480*/  @!P1 IMAD R13, R0, R3, R13 ;  /* 0x00000003000d9224 */ /* 0x000fe400078e020d */
[----:B------:R-:W-:Y:S01]  /*4490*/  @!P1 IMAD R8, R9, R10, R8 ;  /* 0x0000000a09089224 */ /* 0x000fe200078e0208 */
[----:B-1----:R-:W-:Y:S06]  /*44a0*/  @!P5 BRA `(.L_x_73) ;  /* 0x0000003c00a8d947 */ /* 0x002fec0003800000 */
.L_x_133:
[----:B------:R-:W-:Y:S01]  /*44b0*/  UIADD3 UR41, UPT, UPT, UR13, 0x30, URZ ;  /* 0x000000300d297890 */ /* 0x000fe2000fffe0ff */
[----:B------:R-:W-:Y:S01]  /*44c0*/  PLOP3.LUT P0, PT, P2, P0, PT, 0xf2, 0x2f ;  /* 0x00000000002f781c */ /* 0x000fe20001701e72 */
[----:B------:R-:W-:Y:S01]  /*44d0*/  UMOV UR22, 0x0 ;  /* 0x0000000000167882 */ /* 0x000fe20000000000 */
[----:B------:R-:W-:Y:S01]  /*44e0*/  UMOV UR23, 0x10000000 ;  /* 0x1000000000177882 */ /* 0x000fe20000000000 */
[----:B------:R-:W-:Y:S01]  /*44f0*/  UPRMT UR21, UR37, 0x654, UR41 ;  /* 0x0000065425157896 */ /* 0x000fe20008000029 */
[----:B------:R-:W-:Y:S02]  /*4500*/  UMOV UR44, UR36 ;  /* 0x00000024002c7c82 */ /* 0x000fe40008000000 */
[----:B------:R-:W-:Y:S01]  /*4510*/  UMOV UR33, UR41 ;  /* 0x0000002900217c82 */ /* 0x000fe20008000000 */
[----:B------:R-:W-:Y:S01]  /*4520*/  UMOV UR28, UR36 ;  /* 0x00000024001c7c82 */ /* 0x000fe20008000000 */
[----:B------:R-:W-:Y:S01]  /*4530*/  UMOV UR25, UR41 ;  /* 0x0000002900197c82 */ /* 0x000fe20008000000 */
[----:B------:R-:W-:Y:S01]  /*4540*/  UMOV UR20, UR36 ;  /* 0x0000002400147c82 */ /* 0x000fe20008000000 */
[----:B------:R-:W-:Y:S01]  /*4550*/  UMOV UR17, UR41 ;  /* 0x0000002900117c82 */ /* 0x000fe20008000000 */
[----:B------:R-:W-:Y:S02]  /*4560*/  UMOV UR12, UR36 ;  /* 0x00000024000c7c82 */ /* 0x000fe40008000000 */
[----:B-1----:R-:W-:Y:S01]  /*4570*/  @!P0 IADD3 R3, P2, PT, R30, 0x580, RZ ;  /* 0x000005801e038810 */ /* 0x002fe20007f5e0ff */
[----:B------:R-:W-:Y:S01]  /*4580*/  @!P0 IMAD R195, R195, 0xa0, RZ ;  /* 0x000000a0c3c38824 */ /* 0x000fe200078e02ff */
[----:B------:R-:W-:Y:S01]  /*4590*/  VOTEU.ALL UP1, P0 ;  /* 0x0000000000ff7886 */ /* 0x000fe20000020000 */
[----:B------:R-:W-:Y:S01]  /*45a0*/  VOTEU.ALL UP3, P0 ;  /* 0x0000000000ff7886 */ /* 0x000fe20000060000 */
[----:B------:R-:W-:Y:S01]  /*45b0*/  @!P0 R2UR UR9, R3 ;  /* 0x00000000030982ca */ /* 0x000fe200000e0000 */
[----:B------:R-:W-:Y:S01]  /*45c0*/  @!P0 IMAD.X R0, RZ, RZ, R31, P2 ;  /* 0x000000ffff008224 */ /* 0x000fe200010e061f */
[----:B------:R-:W-:Y:S01]  /*45d0*/  VOTEU.ALL UP4, P0 ;  /* 0x0000000000ff7886 */ /* 0x000fe20000080000 */
[----:B------:R-:W-:Y:S01]  /*45e0*/  @!P0 IMAD.SHL.U32 R205, R205, 0x40, RZ ;  /* 0x00000040cdcd8824 */ /* 0x000fe200078e00ff */
[----:B------:R-:W-:Y:S01]  /*45f0*/  @!P0 R2UR UR42, R195 ;  /* 0x00000000c32a82ca */ /* 0x000fe200000e0000 */
[----:B------:R-:W-:Y:S01]  /*4600*/  VOTEU.ALL UP2, P0 ;  /* 0x0000000000ff7886 */ /* 0x000fe20000040000 */
[----:B------:R-:W-:Y:S01]  /*4610*/  @!P0 R2UR UR8, R0 ;  /* 0x00000000000882ca */ /* 0x000fe200000e0000 */
[----:B------:R-:W-:Y:S01]  /*4620*/  @!UP4 UIMAD UR5, UR6, 0x5000, UR4 ;  /* 0x000050000605c8a4 */ /* 0x000fe2000f8e0204 */
[----:B------:R-:W-:Y:S01]  /*4630*/  @!P0 R2UR UR43, R205 ;  /* 0x00000000cd2b82ca */ /* 0x000fe200000e0000 */
[----:B------:R-:W-:Y:S02]  /*4640*/  IMAD.IADD R195, R8, 0x1, R194 ;  /* 0x0000000108c37824 */ /* 0x000fe400078e02c2 */
[----:B------:R-:W-:Y:S01]  /*4650*/  @!UP4 UIADD3 UR40, UPT, UPT, UR5, 0x200, URZ ;  /* 0x000002000528c890 */ /* 0x000fe2000fffe0ff */
[----:B------:R-:W-:Y:S01]  /*4660*/  IMAD.IADD R205, R13, 0x1, R204 ;  /* 0x000000010dcd7824 */ /* 0x000fe200078e02cc */
[----:B------:R-:W-:Y:S01]  /*4670*/  @!UP4 UIADD3 UR32, UPT, UPT, UR5, 0x1200, URZ ;  /* 0x000012000520c890 */ /* 0x000fe2000fffe0ff */
[----:B------:R-:W-:Y:S01]  /*4680*/  IMAD.U32 R10, RZ, RZ, UR9 ;  /* 0x00000009ff0a7e24 */ /* 0x000fe2000f8e00ff */
[----:B------:R-:W-:Y:S02]  /*4690*/  @!UP4 UIADD3 UR24, UPT, UPT, UR5, 0x2200, URZ ;  /* 0x000022000518c890 */ /* 0x000fe4000fffe0ff */
[----:B------:R-:W-:Y:S02]  /*46a0*/  @!UP4 UIADD3 UR34, UPT, UPT, UR42, 0x20, URZ ;  /* 0x000000202a22c890 */ /* 0x000fe4000fffe0ff */
[----:B------:R-:W-:Y:S01]  /*46b0*/  IMAD.U32 R11, RZ, RZ, UR8 ;  /* 0x00000008ff0b7e24 */ /* 0x000fe2000f8e00ff */
[----:B------:R-:W-:Y:S01]  /*46c0*/  @!P0 R2UR UR30, R10 ;  /* 0x000000000a1e82ca */ /* 0x000fe200000e0000 */
[----:B------:R-:W-:Y:S01]  /*46d0*/  UMOV UR35, UR43 ;  /* 0x0000002b00237c82 */ /* 0x000fe20008000000 */
[----:B------:R-:W-:Y:S02]  /*46e0*/  @!UP4 UIADD3 UR26, UPT, UPT, UR42, 0x40, URZ ;  /* 0x000000402a1ac890 */ /* 0x000fe4000fffe0ff */
[----:B------:R-:W-:Y:S01]  /*46f0*/  @!P0 R2UR UR31, R11 ;  /* 0x000000000b1f82ca */ /* 0x000fe200000e0000 */
[----:B------:R-:W-:Y:S01]  /*4700*/  UMOV UR27, UR43 ;  /* 0x0000002b001b7c82 */ /* 0x000fe20008000000 */
[----:B------:R-:W-:Y:S02]  /*4710*/  @!UP4 UIADD3 UR18, UPT, UPT, UR42, 0x60, URZ ;  /* 0x000000602a12c890 */ /* 0x000fe4000fffe0ff */
[----:B------:R-:W-:Y:S01]  /*4720*/  @!UP4 UIADD3 UR16, UPT, UPT, UR5, 0x3200, URZ ;  /* 0x000032000510c890 */ /* 0x000fe2000fffe0ff */
[----:B------:R-:W-:Y:S01]  /*4730*/  UMOV UR19, UR43 ;  /* 0x0000002b00137c82 */ /* 0x000fe20008000000 */
[----:B------:R-:W-:Y:S02]  /*4740*/  @!UP4 UIADD3 UR10, UPT, UPT, UR42, 0x80, URZ ;  /* 0x000000802a0ac890 */ /* 0x000fe4000fffe0ff */
[----:B------:R-:W-:Y:S01]  /*4750*/  @!UP4 UIADD3 UR8, UPT, UPT, UR5, 0x4200, URZ ;  /* 0x000042000508c890 */ /* 0x000fe2000fffe0ff */
[----:B------:R-:W-:Y:S01]  /*4760*/  UMOV UR9, UR41 ;  /* 0x0000002900097c82 */ /* 0x000fe20008000000 */
[----:B------:R-:W-:Y:S03]  /*4770*/  UMOV UR11, UR43 ;  /* 0x0000002b000b7c82 */ /* 0x000fe60008000000 */
[----:B------:R-:W-:Y:S01]  /*4780*/  @!UP1 UTMALDG.3D [UR40], [UR30], desc[UR22] ;  /* 0x000016281e0095b4 */ /* 0x000fe20008011000 */
[----:B------:R-:W-:Y:S01]  /*4790*/  VOTEU.ALL UP1, P0 ;  /* 0x0000000000ff7886 */ /* 0x000fe20000020000 */
[----:B------:R1:W-:Y:S01]  /*47a0*/  @!UP3 UTMALDG.3D [UR32], [UR30], desc[UR22] ;  /* 0x000016201e00b5b4 */ /* 0x0003e20008011000 */
[----:B------:R2:W-:Y:S01]  /*47b0*/  @!UP2 UTMALDG.3D [UR24], [UR30], desc[UR22] ;  /* 0x000016181e00a5b4 */ /* 0x0005e20008011000 */
[----:B------:R-:W-:Y:S02]  /*47c0*/  VOTEU.ALL UP2, P0 ;  /* 0x0000000000ff7886 */ /* 0x000fe40000040000 */
[----:B------:R2:W-:Y:S03]  /*47d0*/  @!UP1 UTMALDG.3D [UR16], [UR30], desc[UR22] ;  /* 0x000016101e0095b4 */ /* 0x0005e60008011000 */
[----:B------:R2:W-:Y:S01]  /*47e0*/  @!UP2 UTMALDG.3D [UR8], [UR30], desc[UR22] ;  /* 0x000016081e00a5b4 */ /* 0x0005e20008011000 */
[----:B------:R2:W-:Y:S01]  /*47f0*/  @!P0 SYNCS.ARRIVE.TRANS64.RED.A0TR RZ, [UR13+0x30], R25 ;  /* 0x00003019ffff89a7 */ /* 0x0005e2000830040d */
[C---:B------:R-:W-:Y:S04]  /*4800*/  ISETP.NE.AND P0, PT, R28.reuse, 0x2, PT ;  /* 0x000000021c00780c */ /* 0x040fe80003f05270 */
[----:B------:R-:W-:Y:S02]  /*4810*/  SEL R0, RZ, 0x1, P0 ;  /* 0x00000001ff007807 */ /* 0x000fe40000000000 */
[----:B------:R-:W-:Y:S02]  /*4820*/  SEL R28, R28, RZ, P0 ;  /* 0x000000ff1c1c7207 */ /* 0x000fe40000000000 */
[----:B------:R-:W-:Y:S02]  /*4830*/  LOP3.LUT R27, R27, R0, RZ, 0x3c, !PT ;  /* 0x000000001b1b7212 */ /* 0x000fe400078e3cff */
[----:B-1----:R-:W-:Y:S01]  /*4840*/  @P4 R2UR UR36, R26 ;  /* 0x000000001a2442ca */ /* 0x002fe200000e0000 */
[----:B------:R-:W-:Y:S01]  /*4850*/  SYNCS.ARRIVE.TRANS64.RED.A1T0 RZ, [UR21], RZ ;  /* 0x000000ffffff79a7 */ /* 0x000fe20008100415 */
[----:B------:R-:W-:Y:S04]  /*4860*/  UIADD3 UR21, UPT, UPT, UR6, 0x1, URZ ;  /* 0x0000000106157890 */ /* 0x000fe8000fffe0ff */
[----:B------:R-:W-:Y:S04]  /*4870*/  UISETP.NE.AND UP1, UPT, UR21, 0x2, UPT ;  /* 0x000000021500788c */ /* 0x000fe8000bf25270 */
[----:B------:R-:W-:Y:S02]  /*4880*/  USEL UR13, URZ, 0x1, UP1 ;  /* 0x00000001ff0d7887 */ /* 0x000fe40008800000 */
[----:B------:R-:W-:Y:S02]  /*4890*/  USEL UR6, UR21, URZ, UP1 ;  /* 0x000000ff15067287 */ /* 0x000fe40008800000 */
[----:B------:R-:W-:Y:S02]  /*48a0*/  UPLOP3.LUT UP1, UPT, UPT, UPT, UPT, 0x80, 0x8 ;  /* 0x000000000008789c */ /* 0x000fe40003f2f070 */
[----:B------:R-:W-:Y:S01]  /*48b0*/  LOP3.LUT R29, R29, UR13, RZ, 0x3c, !PT ;  /* 0x0000000d1d1d7c12 */ /* 0x000fe2000f8e3cff */
[----:B--2---:R-:W-:Y:S08]  /*48c0*/  @P4 BRA `(.L_x_74) ;  /* 0xfffffff400304947 */ /* 0x004ff0000383ffff */
[----:B------:R-:W-:Y:S01]  /*48d0*/  UIADD3 UR5, UPT, UPT, UR4, 0x40, URZ ;  /* 0x0000004004057890 */ /* 0x000fe2000fffe0ff */
[----:B------:R-:W-:-:S03]  /*48e0*/  SHF.L.U32 R3, R29, 0x1f, RZ ;  /* 0x0000001f1d037819 */ /* 0x000fc600000006ff */
[----:B------:R-:W-:-:S09]  /*48f0*/  ULEA UR4, UR6, UR5, 0x3 ;  /* 0x0000000506047291 */ /* 0x000fd2000f8e18ff */
[----:B------:R-:W1:Y:S02]  /*4900*/  SYNCS.PHASECHK.TRANS64.TRYWAIT P0, [UR4], R3 ;  /* 0x00000003ff0075a7 */ /* 0x000e640008001104 */
[----:B-1----:R-:W-:Y:S05]  /*4910*/  @!P0 BRA `(.L_x_75) ;  /* 0x0000003800a48947 */ /* 0x002fea0003800000 */
.L_x_135:
[----:B------:R-:W-:-:S04]  /*4920*/  UIADD3 UR6, UPT, UPT, UR6, 0x1, URZ ;  /* 0x0000000106067890 */ /* 0x000fc8000fffe0ff */
[----:B------:R-:W-:-:S04]  /*4930*/  UISETP.NE.AND UP0, UPT, UR6, 0x2, UPT ;  /* 0x000000020600788c */ /* 0x000fc8000bf05270 */
[----:B------:R-:W-:Y:S02]  /*4940*/  USEL UR4, URZ, 0x1, UP0 ;  /* 0x00000001ff047887 */ /* 0x000fe40008000000 */
[----:B------:R-:W-:-:S04]  /*4950*/  USEL UR6, UR6, URZ, UP0 ;  /* 0x000000ff06067287 */ /* 0x000fc80008000000 */
[----:B------:R-:W-:Y:S01]  /*4960*/  ULEA UR6, UR6, UR5, 0x3 ;  /* 0x0000000506067291 */ /* 0x000fe2000f8e18ff */
[----:B-1----:R-:W-:-:S04]  /*4970*/  LOP3.LUT R3, R29, UR4, RZ, 0x3c, !PT ;  /* 0x000000041d037c12 */ /* 0x002fc8000f8e3cff */
[----:B------:R-:W-:Y:S01]  /*4980*/  SHF.L.U32 R3, R3, 0x1f, RZ ;  /* 0x0000001f03037819 */ /* 0x000fe200000006ff */
[----:B------:R-:W-:-:S07]  /*4990*/  IMAD.U32 R0, RZ, RZ, UR6 ;  /* 0x00000006ff007e24 */ /* 0x000fce000f8e00ff */
.L_x_76:
[----:B-1----:R1:W2:Y:S02]  /*49a0*/  SYNCS.PHASECHK.TRANS64.TRYWAIT P0, [R0+URZ], R3 ;  /* 0x00000003000075a7 */ /* 0x0022a400080011ff */
[----:B--2---:R-:W-:Y:S05]  /*49b0*/  @!P0 NANOSLEEP.SYNCS 0x989680 ;  /* 0x009896800000895d */ /* 0x004fea0003900000 */
[----:B------:R-:W2:Y:S02]  /*49c0*/  @!P0 SYNCS.PHASECHK.TRANS64 P0, [R0+URZ], R3 ;  /* 0x00000003000085a7 */ /* 0x000ea400080010ff */
[----:B--2---:R-:W-:Y:S05]  /*49d0*/  @P0 EXIT ;  /* 0x000000000000094d */ /* 0x004fea0003800000 */
[----:B------:R-:W-:Y:S05]  /*49e0*/  BRA `(.L_x_76) ;  /* 0xfffffffc00ec7947 */ /* 0x000fea000383ffff */
.L_x_66:
[----:B------:R-:W-:-:S06]  /*49f0*/  UISETP.GE.AND UP1, UPT, UR8, 0x4, UPT ;  /* 0x000000040800788c */ /* 0x000fcc000bf26270 */
[----:B------:R-:W-:-:S13]  /*4a00*/  PLOP3.LUT P0, PT, PT, PT, UP1, 0x80, 0x8 ;  /* 0x000000000008781c */ /* 0x000fda0003f0f018 */
[----:B------:R-:W-:Y:S05]  /*4a10*/  @!P0 EXIT ;  /* 0x000000000000894d */ /* 0x000fea0003800000 */
[----:B------:R-:W-:Y:S01]  /*4a20*/  BAR.SYNC.DEFER_BLOCKING 0x6, 0xa0 ;  /* 0x0182800000007b1d */ /* 0x000fe20000010000 */
[C---:B------:R-:W-:Y:S01]  /*4a30*/  IMAD.SHL.U32 R7, R218.reuse, 0x20, RZ ;  /* 0x00000020da077824 */ /* 0x040fe200078e00ff */
[C---:B------:R-:W-:Y:S01]  /*4a40*/  LOP3.LUT P0, RZ, R218.reuse, 0x4, RZ, 0xc0, !PT ;  /* 0x00000004daff7812 */ /* 0x040fe2000780c0ff */
[C---:B------:R-:W-:Y:S01]  /*4a50*/  IMAD.SHL.U32 R210, R218.reuse, 0x10, RZ ;  /* 0x00000010dad27824 */ /* 0x040fe200078e00ff */
[----:B------:R-:W-:Y:S01]  /*4a60*/  CS2R R214, SRZ ;  /* 0x0000000000d67805 */ /* 0x000fe2000001ff00 */
[C---:B------:R-:W-:Y:S01]  /*4a70*/  IMAD.SHL.U32 R5, R218.reuse, 0x4, RZ ;  /* 0x00000004da057824 */ /* 0x040fe200078e00ff */
[----:B------:R-:W-:Y:S02]  /*4a80*/  UMOV UR40, 0x400 ;  /* 0x0000040000287882 */ /* 0x000fe40000000000 */
[----:B------:R-:W1:Y:S01]  /*4a90*/  LDC R209, c[0x0][0x370] ;  /* 0x0000dc00ffd17b82 */ /* 0x000e620000000800 */
[----:B------:R-:W-:Y:S01]  /*4aa0*/  ULEA UR40, UR37, UR40, 0x18 ;  /* 0x0000002825287291 */ /* 0x000fe2000f8ec0ff */
[----:B------:R-:W-:Y:S01]  /*4ab0*/  LOP3.LUT R0, R7, 0xc0, RZ, 0xc0, !PT ;  /* 0x000000c007007812 */ /* 0x000fe200078ec0ff */
[----:B------:R-:W-:Y:S01]  /*4ac0*/  IMAD.U32 R2, R218, 0x10000, RZ ;  /* 0x00010000da027824 */ /* 0x000fe200078e00ff */
[----:B------:R-:W-:Y:S01]  /*4ad0*/  LOP3.LUT R210, R210, 0x600, RZ, 0xc0, !PT ;  /* 0x00000600d2d27812 */ /* 0x000fe200078ec0ff */
[----:B------:R-:W-:Y:S01]  /*4ae0*/  IMAD.MOV.U32 R217, RZ, RZ, 0x10 ;  /* 0x00000010ffd97424 */ /* 0x000fe200078e00ff */
[----:B------:R-:W-:Y:S01]  /*4af0*/  LOP3.LUT R5, R0, 0x18, R5, 0xf8, !PT ;  /* 0x0000001800057812 */ /* 0x000fe200078ef805 */
[----:B------:R-:W-:Y:S01]  /*4b00*/  IMAD.MOV.U32 R216, RZ, RZ, 0x1 ;  /* 0x00000001ffd87424 */ /* 0x000fe200078e00ff */
[----:B------:R-:W2:Y:S01]  /*4b10*/  LDC R94, c[0x0][0xb0c] ;  /* 0x0002c300ff5e7b82 */ /* 0x000ea20000000800 */
[----:B------:R-:W-:Y:S01]  /*4b20*/  SHF.R.U32.HI R0, RZ, 0x1, R218 ;  /* 0x00000001ff007819 */ /* 0x000fe200000116da */
[----:B------:R-:W-:Y:S01]  /*4b30*/  IMAD.MOV.U32 R96, RZ, RZ, RZ ;  /* 0x000000ffff607224 */ /* 0x000fe200078e00ff */
[--C-:B------:R-:W-:Y:S01]  /*4b40*/  LOP3.LUT R210, R210, 0x20, R7.reuse, 0xf8, !PT ;  /* 0x00000020d2d27812 */ /* 0x100fe200078ef807 */
[----:B------:R-:W-:Y:S01]  /*4b50*/  IMAD.MOV.U32 R220, RZ, RZ, RZ ;  /* 0x000000ffffdc7224 */ /* 0x000fe200078e00ff */
[----:B------:R-:W-:Y:S01]  /*4b60*/  LOP3.LUT R2, R2, 0x600000, RZ, 0xc0, !PT ;  /* 0x0060000002027812 */ /* 0x000fe200078ec0ff */
[----:B------:R-:W-:Y:S01]  /*4b70*/  IMAD.MOV.U32 R213, RZ, RZ, RZ ;  /* 0x000000ffffd57224 */ /* 0x000fe200078e00ff */
[----:B------:R-:W-:Y:S01]  /*4b80*/  LOP3.LUT R5, R5, 0x8, R0, 0x78, !PT ;  /* 0x0000000805057812 */ /* 0x000fe200078e7800 */
[----:B------:R-:W4:Y:S01]  /*4b90*/  LDC R207, c[0x0][0xb20] ;  /* 0x0002c800ffcf7b82 */ /* 0x000f220000000800 */
[----:B------:R-:W3:Y:S01]  /*4ba0*/  LDS R3, [UR40+0x110] ;  /* 0x00011028ff037984 */ /* 0x000ee20008000800 */
[----:B------:R-:W-:Y:S01]  /*4bb0*/  LOP3.LUT R210, R210, 0x100, R7, 0xf8, !PT ;  /* 0x00000100d2d27812 */ /* 0x000fe200078ef807 */
[----:B------:R-:W1:Y:S01]  /*4bc0*/  LDCU.64 UR48, c[0x0][0x348] ;  /* 0x00006900ff3077ac */ /* 0x000e620008000a00 */
[----:B------:R-:W-:-:S02]  /*4bd0*/  LOP3.LUT R218, R218, 0x60, RZ, 0xc0, !PT ;  /* 0x00000060dada7812 */ /* 0x000fc400078ec0ff */
[----:B------:R-:W-:Y:S01]  /*4be0*/  LOP3.LUT R210, R210, R5, RZ, 0xfc, !PT ;  /* 0x00000005d2d27212 */ /* 0x000fe200078efcff */
[----:B------:R-:W1:Y:S01]  /*4bf0*/  LDCU.64 UR38, c[0x0][0x888] ;  /* 0x00011100ff2677ac */ /* 0x000e620008000a00 */
[----:B------:R-:W1:Y:S01]  /*4c00*/  LDC R93, c[0x0][0xb30] ;  /* 0x0002cc00ff5d7b82 */ /* 0x000e620000000800 */
[----:B------:R-:W-:Y:S01]  /*4c10*/  SEL R217, R217, 0xfffffff0, !P0 ;  /* 0xfffffff0d9d97807 */ /* 0x000fe20004000000 */
[----:B------:R-:W-:Y:S01]  /*4c20*/  UIADD3 UR43, UPT, UPT, UR40, 0x200, URZ ;  /* 0x00000200282b7890 */ /* 0x000fe2000fffe0ff */
[----:B------:R-:W-:Y:S01]  /*4c30*/  UMOV UR42, URZ ;  /* 0x000000ff002a7c82 */ /* 0x000fe20008000000 */
[----:B------:R-:W-:-:S04]  /*4c40*/  UMOV UR41, URZ ;  /* 0x000000ff00297c82 */ /* 0x000fc80008000000 */
[----:B------:R-:W1:Y:S08]  /*4c50*/  LDC.64 R192, c[0x0][0xb10] ;  /* 0x0002c400ffc07b82 */ /* 0x000e700000000a00 */
[----:B------:R-:W1:Y:S08]  /*4c60*/  LDC.64 R90, c[0x0][0xb18] ;  /* 0x0002c600ff5a7b82 */ /* 0x000e700000000a00 */
[----:B------:R-:W1:Y:S08]  /*4c70*/  LDC.64 R188, c[0x0][0x888] ;  /* 0x00022200ffbc7b82 */ /* 0x000e700000000a00 */
[----:B------:R-:W1:Y:S01]  /*4c80*/  LDC.64 R88, c[0x0][0xb28] ;  /* 0x0002ca00ff587b82 */ /* 0x000e620000000a00 */
[----:B---3--:R-:W-:-:S07]  /*4c90*/  IMAD.IADD R2, R3, 0x1, R2 ;  /* 0x0000000103027824 */ /* 0x008fce00078e0202 */
[----:B------:R-:W3:Y:S08]  /*4ca0*/  LDC.64 R190, c[0x0][0x890] ;  /* 0x00022400ffbe7b82 */ /* 0x000ef00000000a00 */
[----:B------:R-:W1:Y:S08]  /*4cb0*/  LDC.64 R186, c[0x0][0x8b0] ;  /* 0x00022c00ffba7b82 */ /* 0x000e700000000a00 */
[----:B------:R-:W1:Y:S08]  /*4cc0*/  LDC.64 R184, c[0x0][0x8a8] ;  /* 0x00022a00ffb87b82 */ /* 0x000e700000000a00 */
[----:B--2-4-:R-:W1:Y:S02]  /*4cd0*/  LDC R208, c[0x0][0x374] ;  /* 0x0000dd00ffd07b82 */ /* 0x014e640000000800 */
.L_x_100:
[----:B------:R-:W-:Y:S02]  /*4ce0*/  LEA R0, R220, UR40, 0x3 ;  /* 0x00000028dc007c11 */ /* 0x000fe4000f8e18ff */
[----:B------:R-:W-:Y:S02]  /*4cf0*/  SHF.L.U32 R3, R214, 0x1f, RZ ;  /* 0x0000001fd6037819 */ /* 0x000fe400000006ff */
[----:B------:R-:W-:Y:S02]  /*4d00*/  LEA R16, R220, UR40, 0x4 ;  /* 0x00000028dc107c11 */ /* 0x000fe4000f8e20ff */
[----:B------:R-:W2:Y:S02]  /*4d10*/  SYNCS.PHASECHK.TRANS64.TRYWAIT P0, [R0+URZ+0x60], R3 ;  /* 0x00006003000075a7 */ /* 0x000ea400080011ff */
[----:B-12---:R-:W-:Y:S05]  /*4d20*/  @!P0 BRA `(.L_x_77) ;  /* 0x0000003400b88947 */ /* 0x006fea0003800000 */
.L_x_136:
[----:B------:R-:W4:Y:S01]  /*4d30*/  LDC.64 R14, c[0x0][0xb10] ;  /* 0x0002c400ff0e7b82 */ /* 0x000f220000000a00 */
[----:B------:R-:W3:Y:S01]  /*4d40*/  LDS.128 R16, [R16+0xf0] ;  /* 0x0000f00010107984 */ /* 0x000ee20000000c00 */
[----:B-1----:R-:W-:Y:S01]  /*4d50*/  ISETP.NE.AND P1, PT, R93, 0x1, PT ;  /* 0x000000015d00780c */ /* 0x002fe20003f25270 */
[----:B--2---:R-:W-:Y:S01]  /*4d60*/  VIADD R0, R0, 0x70 ;  /* 0x0000007000007836 */ /* 0x004fe20000000000 */
[----:B------:R-:W-:Y:S04]  /*4d70*/  ISETP.GE.AND P0, PT, R92, 0x1, PT ;  /* 0x000000015c00780c */ /* 0x000fe80003f06270 */
[----:B------:R-:W1:Y:S01]  /*4d80*/  LDC.64 R12, c[0x0][0xb18] ;  /* 0x0002c600ff0c7b82 */ /* 0x000e620000000a00 */
[----:B------:R-:W-:Y:S01]  /*4d90*/  PRMT R0, RZ, 0x654, R0 ;  /* 0x00000654ff007816 */ /* 0x000fe20000000000 */
[----:B------:R-:W-:Y:S01]  /*4da0*/  @!PT LDS RZ, [RZ] ;  /* 0x00000000fffff984 */ /* 0x000fe20000000800 */
[----:B------:R-:W-:Y:S01]  /*4db0*/  @!PT LDS RZ, [RZ] ;  /* 0x00000000fffff984 */ /* 0x000fe20000000800 */
[----:B------:R-:W-:Y:S01]  /*4dc0*/  @!PT LDS RZ, [RZ] ;  /* 0x00000000fffff984 */ /* 0x000fe20000000800 */
[----:B------:R-:W-:Y:S01]  /*4dd0*/  @!PT LDS RZ, [RZ] ;  /* 0x00000000fffff984 */ /* 0x000fe20000000800 */
[----:B------:R2:W-:Y:S06]  /*4de0*/  MEMBAR.ALL.CTA ;  /* 0x0000000000007992 */ /* 0x0005ec0000008000 */
[----:B--2---:R-:W2:Y:S01]  /*4df0*/  FENCE.VIEW.ASYNC.S ;  /* 0x00000000000073c6 */ /* 0x004ea20000000000 */
[----:B------:R-:W1:Y:S08]  /*4e00*/  @!P1 LDC R11, c[0x0][0xb20] ;  /* 0x0002c800ff0b9b82 */ /* 0x000e700000000800 */
[----:B------:R-:W1:Y:S01]  /*4e10*/  @!P1 LDC R10, c[0x0][0xb0c] ;  /* 0x0002c300ff0a9b82 */ /* 0x000e620000000800 */
[----:B--2---:R2:W-:Y:S01]  /*4e20*/  SYNCS.ARRIVE.TRANS64.RED.A1T0 RZ, [R0+URZ], RZ ;  /* 0x000000ff00ff79a7 */ /* 0x0045e200081004ff */
[----:B---3--:R-:W-:Y:S04]  /*4e30*/  LOP3.LUT P4, RZ, R18, 0x1, RZ, 0xc0, !PT ;  /* 0x0000000112ff7812 */ /* 0x008fe8000788c0ff */
[----:B------:R-:W-:Y:S09]  /*4e40*/  P2R R219, PR, RZ, 0x10 ;  /* 0x00000010ffdb7803 */ /* 0x000ff20000000000 */
[----:B------:R-:W-:Y:S02]  /*4e50*/  @P4 MOV R97, R16 ;  /* 0x0000001000614202 */ /* 0x000fe40000000f00 */
[----:B------:R-:W-:Y:S01]  /*4e60*/  @P4 LOP3.LUT R95, R17, 0xffff, RZ, 0xc0, !PT ;  /* 0x0000ffff115f4812 */ /* 0x000fe200078ec0ff */
[----:B--2-4-:R-:W-:Y:S06]  /*4e70*/  @!P0 BRA `(.L_x_78) ;  /* 0x0000000000a48947 */ /* 0x014fec0003800000 */
[----:B------:R-:W-:Y:S01]  /*4e80*/  IMAD.HI.U32 R22, R208, R91, RZ ;  /* 0x0000005bd0167227 */ /* 0x000fe200078e00ff */
[----:B------:R-:W-:Y:S02]  /*4e90*/  ISETP.NE.AND P0, PT, R90, 0x1, PT ;  /* 0x000000015a00780c */ /* 0x000fe40003f05270 */
[----:B------:R-:W-:Y:S01]  /*4ea0*/  ISETP.NE.AND P2, PT, R92, 0x1, PT ;  /* 0x000000015c00780c */ /* 0x000fe20003f45270 */
[-C--:B------:R-:W-:Y:S01]  /*4eb0*/  IMAD.HI.U32 R20, R209, R192.reuse, RZ ;  /* 0x000000c0d1147227 */ /* 0x080fe200078e00ff */
[----:B------:R-:W-:Y:S02]  /*4ec0*/  SHF.R.U32.HI R21, RZ, R207, R22 ;  /* 0x000000cfff157219 */ /* 0x000fe40000011616 */
[----:B------:R-:W-:Y:S01]  /*4ed0*/  ISETP.NE.AND P3, PT, R94, 0x1, PT ;  /* 0x000000015e00780c */ /* 0x000fe20003f65270 */
[----:B------:R-:W-:Y:S01]  /*4ee0*/  IMAD.HI.U32 R26, R95, R91, RZ ;  /* 0x0000005b5f1a7227 */ /* 0x000fe200078e00ff */
[----:B------:R-:W-:Y:S02]  /*4ef0*/  SHF.R.U32.HI R20, RZ, R193, R20 ;  /* 0x000000c1ff147219 */ /* 0x000fe40000011614 */
[----:B------:R-:W-:Y:S01]  /*4f00*/  SEL R3, R208, R21, !P0 ;  /* 0x00000015d0037207 */ /* 0x000fe20004000000 */
[----:B------:R-:W-:Y:S01]  /*4f10*/  IMAD.HI.U32 R24, R97, R192, RZ ;  /* 0x000000c061187227 */ /* 0x000fe200078e00ff */
[----:B------:R-:W-:Y:S03]  /*4f20*/  SEL R7, R209, R20, !P3 ;  /* 0x00000014d1077207 */ /* 0x000fe60005800000 */
[-C--:B------:R-:W-:Y:S01]  /*4f30*/  IMAD.HI.U32 R20, R3, R88.reuse, RZ ;  /* 0x0000005803147227 */ /* 0x080fe200078e00ff */
[----:B------:R-:W-:Y:S03]  /*4f40*/  SHF.R.U32.HI R24, RZ, R193, R24 ;  /* 0x000000c1ff187219 */ /* 0x000fe60000011618 */
[----:B------:R-:W-:Y:S01]  /*4f50*/  IMAD.HI.U32 R22, R7, R88, RZ ;  /* 0x0000005807167227 */ /* 0x000fe200078e00ff */
[----:B------:R-:W-:Y:S02]  /*4f60*/  @P2 SHF.R.U32.HI R3, RZ, R89, R20 ;  /* 0x00000059ff032219 */ /* 0x000fe40000011614 */
[----:B------:R-:W-:Y:S02]  /*4f70*/  SHF.R.U32.HI R20, RZ, R207, R26 ;  /* 0x000000cfff147219 */ /* 0x000fe4000001161a */
[----:B------:R-:W-:Y:S01]  /*4f80*/  @P2 SHF.R.U32.HI R7, RZ, R89, R22 ;  /* 0x00000059ff072219 */ /* 0x000fe20000011616 */
[C---:B------:R-:W-:Y:S01]  /*4f90*/  IMAD R4, R92.reuse, R3, RZ ;  /* 0x000000035c047224 */ /* 0x040fe200078e02ff */
[----:B------:R-:W-:Y:S02]  /*4fa0*/  SEL R5, R95, R20, !P0 ;  /* 0x000000145f057207 */ /* 0x000fe40004000000 */
[----:B------:R-:W-:Y:S01]  /*4fb0*/  SEL R3, R97, R24, !P3 ;  /* 0x0000001861037207 */ /* 0x000fe20005800000 */
[----:B------:R-:W-:Y:S01]  /*4fc0*/  IMAD R6, R92, R7, RZ ;  /* 0x000000075c067224 */ /* 0x000fe200078e02ff */
[C---:B------:R-:W-:Y:S01]  /*4fd0*/  ISETP.GE.AND P0, PT, R5.reuse, R4, PT ;  /* 0x000000040500720c */ /* 0x040fe20003f06270 */
[----:B------:R-:W-:Y:S03]  /*4fe0*/  IMAD.HI.U32 R8, R5, R88, RZ ;  /* 0x0000005805087227 */ /* 0x000fe600078e00ff */
[----:B------:R-:W-:Y:S01]  /*4ff0*/  ISETP.GE.OR P0, PT, R3, R6, P0 ;  /* 0x000000060300720c */ /* 0x000fe20000706670 */
[----:B------:R-:W-:Y:S01]  /*5000*/  IMAD.MOV R6, RZ, RZ, -R3 ;  /* 0x000000ffff067224 */ /* 0x000fe200078e0a03 */
[-C--:B------:R-:W-:Y:S03]  /*5010*/  SHF.R.U32.HI R8, RZ, R89.reuse, R8 ;  /* 0x00000059ff087219 */ /* 0x080fe60000011608 */
[----:B------:R-:W-:Y:S01]  /*5020*/  IMAD R97, R94, R6, R97 ;  /* 0x000000065e617224 */ /* 0x000fe200078e0261 */
[----:B------:R-:W-:Y:S05]  /*5030*/  SEL R9, R5, R8, !P2 ;  /* 0x0000000805097207 */ /* 0x000fea0005000000 */
[----:B------:R-:W-:Y:S02]  /*5040*/  IMAD.MOV R8, RZ, RZ, -R9 ;  /* 0x000000ffff087224 */ /* 0x000fe400078e0a09 */
[C---:B------:R-:W-:Y:S04]  /*5050*/  @!P0 IMAD.HI.U32 R4, R3.reuse, R88, RZ ;  /* 0x0000005803048227 */ /* 0x040fe800078e00ff */
[----:B------:R-:W-:Y:S01]  /*5060*/  IMAD R8, R92, R8, R5 ;  /* 0x000000085c087224 */ /* 0x000fe200078e0205 */
[----:B------:R-:W-:Y:S04]  /*5070*/  @!P0 SHF.R.U32.HI R4, RZ, R89, R4 ;  /* 0x00000059ff048219 */ /* 0x000fe80000011604 */
[----:B------:R-:W-:Y:S02]  /*5080*/  @!P0 SEL R0, R3, R4, !P2 ;  /* 0x0000000403008207 */ /* 0x000fe40005000000 */
[----:B------:R-:W-:Y:S02]  /*5090*/  IADD3 R4, PT, PT, -R5, RZ, RZ ;  /* 0x000000ff05047210 */ /* 0x000fe40007ffe1ff */
[----:B------:R-:W-:Y:S01]  /*50a0*/  @!P0 IADD3 R9, PT, PT, R9, -R0, RZ ;  /* 0x8000000009098210 */ /* 0x000fe20007ffe0ff */
[----:B------:R-:W-:Y:S02]  /*50b0*/  @!P0 IMAD R0, R7, R8, R0 ;  /* 0x0000000807008224 */ /* 0x000fe400078e0200 */
[----:B------:R-:W-:Y:S02]  /*50c0*/  IMAD R95, R90, R4, R95 ;  /* 0x000000045a5f7224 */ /* 0x000fe400078e025f */
[----:B------:R-:W-:Y:S02]  /*50d0*/  @!P0 IMAD R5, R9, R92, R3 ;  /* 0x0000005c09058224 */ /* 0x000fe400078e0203 */
[----:B------:R-:W-:Y:S04]  /*50e0*/  @!P0 IMAD.MOV.U32 R3, RZ, RZ, R0 ;  /* 0x000000ffff038224 */ /* 0x000fe800078e0000 */
[----:B------:R-:W-:Y:S02]  /*50f0*/  IMAD R97, R3, R94, R97 ;  /* 0x0000005e03617224 */ /* 0x000fe400078e0261 */
[----:B------:R-:W-:Y:S07]  /*5100*/  IMAD R95, R5, R90, R95 ;  /* 0x0000005a055f7224 */ /* 0x000fee00078e025f */
.L_x_78:
[----:B-1----:R-:W-:Y:S01]  /*5110*/  @!P1 IMAD.HI.U32 R4, R95, R13, RZ ;  /* 0x0000000d5f049227 */ /* 0x002fe200078e00ff */
[----:B------:R-:W-:Y:S01]  /*5120*/  @!P1 ISETP.NE.AND P0, PT, R12, 0x1, PT ;  /* 0x000000010c00980c */ /* 0x000fe20003f05270 */
[----:B------:R-:W-:Y:S01]  /*5130*/  ULOP3.LUT UP0, URZ, UR43, 0x1b0, URZ, 0xc0, !UPT ;  /* 0x000001b02bff7892 */ /* 0x000fe2000f80c0ff */
[----:B------:R-:W-:Y:S01]  /*5140*/  @!P1 ISETP.NE.AND P2, PT, R10, 0x1, PT ;  /* 0x000000010a00980c */ /* 0x000fe20003f45270 */
[----:B------:R-:W-:Y:S01]  /*5150*/  @!P1 IMAD.HI.U32 R0, R97, R14, RZ ;  /* 0x0000000e61009227 */ /* 0x000fe200078e00ff */
[----:B------:R-:W-:Y:S02]  /*5160*/  @!P1 SHF.R.U32.HI R4, RZ, R11, R4 ;  /* 0x0000000bff049219 */ /* 0x000fe40000011604 */
[----:B------:R-:W-:Y:S01]  /*5170*/  @P4 SHF.R.U32.HI R212, RZ, 0x10, R17 ;  /* 0x00000010ffd44819 */ /* 0x000fe20000011611 */
[----:B------:R-:W-:Y:S01]  /*5180*/  VIADD R220, R220, 0x1 ;  /* 0x00000001dcdc7836 */ /* 0x000fe20000000000 */
[----:B------:R-:W-:Y:S02]  /*5190*/  @!P1 SHF.R.U32.HI R0, RZ, R15, R0 ;  /* 0x0000000fff009219 */ /* 0x000fe40000011600 */
[----:B------:R-:W-:Y:S02]  /*51a0*/  @!P1 SEL R3, R95, R4, !P0 ;  /* 0x000000045f039207 */ /* 0x000fe40004000000 */
[----:B------:R-:W-:Y:S05]  /*51b0*/  @!P1 SEL R4, R97, R0, !P2 ;  /* 0x0000000061049207 */ /* 0x000fea0005000000 */
[----:B------:R-:W-:Y:S02]  /*51c0*/  @!P1 IMAD.IADD R0, R3, 0x1, -R4 ;  /* 0x0000000103009824 */ /* 0x000fe400078e0a04 */
[----:B------:R-:W-:Y:S02]  /*51d0*/  @!P1 IMAD.IADD R3, R4, 0x1, -R3 ;  /* 0x0000000104039824 */ /* 0x000fe400078e0a03 */
[----:B------:R-:W-:Y:S02]  /*51e0*/  @!P1 IMAD R97, R0, R10, R97 ;  /* 0x0000000a00619224 */ /* 0x000fe400078e0261 */
[----:B------:R-:W-:Y:S01]  /*51f0*/  @!P1 IMAD R95, R3, R12, R95 ;  /* 0x0000000c035f9224 */ /* 0x000fe200078e025f */
[----:B------:R-:W-:Y:S06]  /*5200*/  BRA.U !UP0, `(.L_x_79) ;  /* 0x00000001087c7547 */ /* 0x000fec000b800000 */
[----:B------:R-:W1:Y:S01]  /*5210*/  LDCU.64 UR8, c[0x4][0x80] ;  /* 0x01001000ff0877ac */ /* 0x000e620008000a00 */
[----:B------:R-:W-:Y:S01]  /*5220*/  MOV R16, 0x0 ;  /* 0x0000000000107802 */ /* 0x000fe20000000f00 */
[----:B------:R-:W-:Y:S02]  /*5230*/  HFMA2 R12, -RZ, RZ, 0, 5.9604644775390625e-08 ;  /* 0x00000001ff0c7431 */ /* 0x000fe400000001ff */
[----:B------:R-:W-:Y:S01]  /*5240*/  IMAD.MOV.U32 R8, RZ, RZ, 0x70 ;  /* 0x00000070ff087424 */ /* 0x000fe200078e00ff */
[----:B------:R2:W3:Y:S01]  /*5250*/  LDC.64 R14, c[0x4][R16] ;  /* 0x01000000100e7b82 */ /* 0x0004e20000000a00 */
[----:B------:R-:W4:Y:S01]  /*5260*/  LDCU.64 UR6, c[0x4][0x88] ;  /* 0x01001100ff0677ac */ /* 0x000f220008000a00 */
[----:B------:R-:W-:Y:S01]  /*5270*/  IMAD.MOV.U32 R13, RZ, RZ, RZ ;  /* 0x000000ffff0d7224 */ /* 0x000fe200078e00ff */
[----:B------:R-:W2:Y:S01]  /*5280*/  LDCU.64 UR4, c[0x4][0x8] ;  /* 0x01000100ff0477ac */ /* 0x000ea20008000a00 */
[----:B-1----:R-:W-:Y:S01]  /*5290*/  MOV R5, UR9 ;  /* 0x0000000900057c02 */ /* 0x002fe20008000f00 */
[----:B------:R-:W-:Y:S01]  /*52a0*/  IMAD.U32 R4, RZ, RZ, UR8 ;  /* 0x00000008ff047e24 */ /* 0x000fe2000f8e00ff */
[----:B----4-:R-:W-:Y:S01]  /*52b0*/  MOV R7, UR7 ;  /* 0x0000000700077c02 */ /* 0x010fe20008000f00 */
[----:B------:R-:W-:Y:S01]  /*52c0*/  IMAD.U32 R6, RZ, RZ, UR6 ;  /* 0x00000006ff067e24 */ /* 0x000fe2000f8e00ff */
[----:B--2---:R-:W-:Y:S01]  /*52d0*/  MOV R11, UR5 ;  /* 0x00000005000b7c02 */ /* 0x004fe20008000f00 */
[----:B------:R-:W-:Y:S02]  /*52e0*/  IMAD.U32 R10, RZ, RZ, UR4 ;  /* 0x00000004ff0a7e24 */ /* 0x000fe4000f8e00ff */
[----:B------:R-:W-:Y:S07]  /*52f0*/  LEPC R20, `(.L_x_80) ;  /* 0x000000001014794e */ /* 0x000fee0000000000 */
[----:B---3-5:R-:W-:Y:S05]  /*5300*/  CALL.ABS.NOINC R14 ;  /* 0x000000000e007343 */ /* 0x028fea0003c00000 */
.L_x_80:
[----:B------:R-:W1:Y:S01]  /*5310*/  LDCU.64 UR8, c[0x4][0x80] ;  /* 0x01001000ff0877ac */ /* 0x000e620008000a00 */
[----:B------:R-:W2:Y:S01]  /*5320*/  LDC.64 R16, c[0x4][R16] ;  /* 0x0100000010107b82 */ /* 0x000ea20000000a00 */
[----:B------:R-:W-:Y:S02]  /*5330*/  HFMA2 R12, -RZ, RZ, 0, 5.9604644775390625e-08 ;  /* 0x00000001ff0c7431 */ /* 0x000fe400000001ff */
[----:B------:R-:W-:Y:S02]  /*5340*/  IMAD.MOV.U32 R8, RZ, RZ, 0x70 ;  /* 0x00000070ff087424 */ /* 0x000fe400078e00ff */
[----:B------:R-:W-:Y:S01]  /*5350*/  IMAD.MOV.U32 R13, RZ, RZ, RZ ;  /* 0x000000ffff0d7224 */ /* 0x000fe200078e00ff */
[----:B------:R-:W3:Y:S01]  /*5360*/  LDCU.64 UR6, c[0x4][0x88] ;  /* 0x01001100ff0677ac */ /* 0x000ee20008000a00 */
[----:B------:R-:W4:Y:S01]  /*5370*/  LDCU.64 UR4, c[0x4][0x8] ;  /* 0x01000100ff0477ac */ /* 0x000f220008000a00 */
[----:B-1----:R-:W-:Y:S02]  /*5380*/  MOV R4, UR8 ;  /* 0x0000000800047c02 */ /* 0x002fe40008000f00 */
[----:B------:R-:W-:Y:S02]  /*5390*/  MOV R5, UR9 ;  /* 0x0000000900057c02 */ /* 0x000fe40008000f00 */
[----:B---3--:R-:W-:Y:S01]  /*53a0*/  MOV R7, UR7 ;  /* 0x0000000700077c02 */ /* 0x008fe20008000f00 */
[----:B------:R-:W-:Y:S01]  /*53b0*/  IMAD.U32 R6, RZ, RZ, UR6 ;  /* 0x00000006ff067e24 */ /* 0x000fe2000f8e00ff */
[----:B----4-:R-:W-:Y:S01]  /*53c0*/  MOV R11, UR5 ;  /* 0x00000005000b7c02 */ /* 0x010fe20008000f00 */
[----:B------:R-:W-:Y:S02]  /*53d0*/  IMAD.U32 R10, RZ, RZ, UR4 ;  /* 0x00000004ff0a7e24 */ /* 0x000fe4000f8e00ff */
[----:B------:R-:W-:Y:S07]  /*53e0*/  LEPC R20, `(.L_x_79) ;  /* 0x000000001014794e */ /* 0x000fee0000000000 */
[----:B--2---:R-:W-:Y:S05]  /*53f0*/  CALL.ABS.NOINC R16 ;  /* 0x0000000010007343 */ /* 0x004fea0003c00000 */
.L_x_79:
[----:B------:R-:W-:Y:S01]  /*5400*/  ISETP.NE.U32.AND P2, PT, R190, RZ, PT ;  /* 0x000000ffbe00720c */ /* 0x000fe20003f45070 */
[----:B------:R-:W-:Y:S01]  /*5410*/  UISETP.NE.AND UP1, UPT, UR44, URZ, UPT ;  /* 0x000000ff2c00728c */ /* 0x000fe2000bf25270 */
[----:B------:R-:W-:Y:S02]  /*5420*/  ISETP.NE.U32.AND P4, PT, R186, RZ, PT ;  /* 0x000000ffba00720c */ /* 0x000fe40003f85070 */
[----:B------:R-:W-:Y:S02]  /*5430*/  ISETP.NE.AND.EX P2, PT, R191, RZ, PT, P2 ;  /* 0x000000ffbf00720c */ /* 0x000fe40003f45320 */
[----:B------:R-:W-:Y:S02]  /*5440*/  PLOP3.LUT P1, PT, PT, PT, PT, 0x8, 0x80 ;  /* 0x000000000080781c */ /* 0x000fe40003f2e170 */
[----:B------:R-:W-:Y:S02]  /*5450*/  PLOP3.LUT P0, PT, PT, PT, UP1, 0x80, 0x8 ;  /* 0x000000000008781c */ /* 0x000fe40003f0f018 */
[----:B------:R-:W-:Y:S02]  /*5460*/  ISETP.NE.AND.EX P4, PT, R187, RZ, PT, P4 ;  /* 0x000000ffbb00720c */ /* 0x000fe40003f85340 */
[----:B------:R-:W1:Y:S09]  /*5470*/  @UP1 LDCU.64 UR4, c[0x0][0x888] ;  /* 0x00011100ff0417ac */ /* 0x000e720008000a00 */
[----:B------:R-:W-:Y:S01]  /*5480*/  @P0 PLOP3.LUT P1, PT, P2, PT, PT, 0x80, 0x8 ;  /* 0x000000000008081c */ /* 0x000fe2000172f070 */
[----:B-1----:R-:W-:Y:S04]  /*5490*/  @UP1 UISETP.NE.U32.AND UP0, UPT, UR4, URZ, UPT ;  /* 0x000000ff0400128c */ /* 0x002fe8000bf05070 */
[----:B------:R-:W-:Y:S04]  /*54a0*/  @UP1 UISETP.NE.AND.EX UP0, UPT, UR5, URZ, UPT, UP0 ;  /* 0x000000ff0500128c */ /* 0x000fe8000bf05300 */
[----:B------:R-:W-:Y:S01]  /*54b0*/  @UP1 USEL UR4, URZ, 0xffffffff, UP0 ;  /* 0xffffffffff041887 */ /* 0x000fe20008000000 */
[----:B------:R-:W-:Y:S11]  /*54c0*/  @!P2 BRA `(.L_x_81) ;  /* 0x00000000002ca947 */ /* 0x000ff60003800000 */
[----:B------:R-:W-:Y:S01]  /*54d0*/  ISETP.NE.U32.AND P3, PT, R188, RZ, PT ;  /* 0x000000ffbc00720c */ /* 0x000fe20003f65070 */
[----:B------:R-:W-:Y:S03]  /*54e0*/  IMAD.MOV.U32 R206, RZ, RZ, 0x1 ;  /* 0x00000001ffce7424 */ /* 0x000fe600078e00ff */
[----:B------:R-:W-:Y:S11]  /*54f0*/  ISETP.NE.AND.EX P3, PT, R189, RZ, PT, P3 ;  /* 0x000000ffbd00720c */ /* 0x000ff60003f65330 */
[----:B------:R-:W-:Y:S02]  /*5500*/  @!UPT UIADD3 URZ, UPT, UPT, URZ, URZ, URZ ;  /* 0x000000fffffff290 */ /* 0x000fe4000fffe0ff */
[----:B------:R-:W1:Y:S01]  /*5510*/  @P3 LDC.64 R4, c[0x0][0x888] ;  /* 0x00022200ff043b82 */ /* 0x000e620000000a00 */
[----:B------:R-:W-:Y:S04]  /*5520*/  @P3 IMAD R0, R190, UR36, RZ ;  /* 0x00000024be003c24 */ /* 0x000fe8000f8e02ff */
[----:B-1----:R-:W-:Y:S04]  /*5530*/  @P3 IMAD.WIDE R4, R0, 0x4, R4 ;  /* 0x0000000400043825 */ /* 0x002fe800078e0204 */
[----:B------:R-:W-:Y:S01]  /*5540*/  HFMA2 R0, -RZ, RZ, 0, 5.9604644775390625e-08 ;  /* 0x00000001ff007431 */ /* 0x000fe200000001ff */
[----:B-----5:R1:W5:Y:S04]  /*5550*/  @P3 LDG.E R101, desc[UR46][R4.64] ;  /* 0x0000002e04653981 */ /* 0x020368000c1e1900 */
[----:B------:R-:W-:Y:S01]  /*5560*/  @!P3 PRMT R206, R0, 0x7610, R206 ;  /* 0x0000761000ceb816 */ /* 0x000fe200000000ce */
[----:B-1----:R-:W2:Y:S06]  /*5570*/  @!P3 LDC R101, c[0x0][0x880] ;  /* 0x00022000ff65bb82 */ /* 0x002eac0000000800 */
.L_x_81:
[----:B------:R-:W-:Y:S05]  /*5580*/  @!P4 BRA `(.L_x_82) ;  /* 0x000000000020c947 */ /* 0x000fea0003800000 */
[----:B------:R-:W-:Y:S04]  /*5590*/  ISETP.NE.U32.AND P3, PT, R184, RZ, PT ;  /* 0x000000ffb800720c */ /* 0x000fe80003f65070 */
[----:B------:R-:W-:Y:S11]  /*55a0*/  ISETP.NE.AND.EX P3, PT, R185, RZ, PT, P3 ;  /* 0x000000ffb900720c */ /* 0x000ff60003f65330 */
[----:B------:R-:W-:Y:S02]  /*55b0*/  @!UPT UIADD3 URZ, UPT, UPT, URZ, URZ, URZ ;  /* 0x000000fffffff290 */ /* 0x000fe4000fffe0ff */
[----:B------:R-:W1:Y:S01]  /*55c0*/  @P3 LDC.64 R4, c[0x0][0x8a8] ;  /* 0x00022a00ff043b82 */ /* 0x000e620000000a00 */
[----:B------:R-:W-:Y:S04]  /*55d0*/  @P3 IMAD R0, R186, UR36, RZ ;  /* 0x00000024ba003c24 */ /* 0x000fe8000f8e02ff */
[----:B-1----:R-:W-:Y:S05]  /*55e0*/  @P3 IMAD.WIDE R4, R0, 0x4, R4 ;  /* 0x0000000400043825 */ /* 0x002fea00078e0204 */
[----:B-----5:R1:W5:Y:S02]  /*55f0*/  @P3 LDG.E R98, desc[UR46][R4.64] ;  /* 0x0000002e04623981 */ /* 0x020364000c1e1900 */
[----:B-1----:R-:W3:Y:S02]  /*5600*/  @!P3 LDC R98, c[0x0][0x8a0] ;  /* 0x00022800ff62bb82 */ /* 0x002ee40000000800 */
.L_x_82:
[----:B--2--5:R-:W-:Y:S01]  /*5610*/  @P0 FSETP.NEU.AND P4, PT, R101, RZ, PT ;  /* 0x000000ff6500020b */ /* 0x024fe20003f8d000 */
[----:B------:R-:W-:Y:S01]  /*5620*/  IMAD.U32 R3, RZ, RZ, UR4 ;  /* 0x00000004ff037e24 */ /* 0x000fe2000f8e00ff */
[----:B------:R-:W-:Y:S01]  /*5630*/  @P0 LOP3.LUT P3, RZ, R206, 0xff, RZ, 0xc0, !PT ;  /* 0x000000ffceff0812 */ /* 0x000fe2000786c0ff */
[----:B------:R-:W-:Y:S01]  /*5640*/  BSSY B1, `(.L_x_83) ;  /* 0x0000058000017945 */ /* 0x000fe20003800000 */
[----:B------:R-:W-:Y:S02]  /*5650*/  @P0 SEL R4, RZ, 0xffffffff, P4 ;  /* 0xffffffffff040807 */ /* 0x000fe40002000000 */
[----:B------:R-:W-:Y:S02]  /*5660*/  CS2R R182, SRZ ;  /* 0x0000000000b67805 */ /* 0x000fe4000001ff00 */
[----:B------:R-:W-:Y:S02]  /*5670*/  LEA R160, R96, UR40, 0x3 ;  /* 0x0000002860a07c11 */ /* 0x000fe4000f8e18ff */
[----:B------:R-:W-:Y:S02]  /*5680*/  CS2R R180, SRZ ;  /* 0x0000000000b47805 */ /* 0x000fe4000001ff00 */
[----:B------:R-:W-:Y:S02]  /*5690*/  @P1 SEL R4, R3, R4, !P3 ;  /* 0x0000000403041207 */ /* 0x000fe40005800000 */
[----:B------:R-:W-:Y:S02]  /*56a0*/  CS2R R174, SRZ ;  /* 0x0000000000ae7805 */ /* 0x000fe4000001ff00 */
[----:B------:R-:W-:Y:S02]  /*56b0*/  LOP3.LUT R3, R216, 0x1, RZ, 0x3c, !PT ;  /* 0x00000001d8037812 */ /* 0x000fe400078e3cff */
[----:B------:R-:W-:Y:S02]  /*56c0*/  CS2R R172, SRZ ;  /* 0x0000000000ac7805 */ /* 0x000fe4000001ff00 */
[----:B------:R-:W-:Y:S02]  /*56d0*/  @P0 LOP3.LUT R4, R4, 0x1, RZ, 0xc0, !PT ;  /* 0x0000000104040812 */ /* 0x000fe400078ec0ff */
[----:B------:R-:W-:Y:S02]  /*56e0*/  CS2R R166, SRZ ;  /* 0x0000000000a67805 */ /* 0x000fe4000001ff00 */
[----:B------:R-:W-:Y:S02]  /*56f0*/  SHF.L.U32 R9, R215, 0x1f, RZ ;  /* 0x0000001fd7097819 */ /* 0x000fe400000006ff */
[----:B------:R-:W-:Y:S02]  /*5700*/  CS2R R164, SRZ ;  /* 0x0000000000a47805 */ /* 0x000fe4000001ff00 */
[----:B------:R-:W-:Y:S01]  /*5710*/  ISETP.NE.U32.OR P5, PT, R4, 0x1, !P0 ;  /* 0x000000010400780c */ /* 0x000fe200047a5470 */
[----:B------:R-:W-:Y:S01]  /*5720*/  IMAD.U32 R4, RZ, RZ, UR42 ;  /* 0x0000002aff047e24 */ /* 0x000fe2000f8e00ff */
[----:B------:R-:W-:Y:S02]  /*5730*/  PLOP3.LUT P4, PT, PT, PT, PT, 0x8, 0x80 ;  /* 0x000000000080781c */ /* 0x000fe40003f8e170 */
[----:B------:R-:W-:Y:S02]  /*5740*/  CS2R R158, SRZ ;  /* 0x00000000009e7805 */ /* 0x000fe4000001ff00 */
[----:B------:R-:W-:Y:S02]  /*5750*/  P2R R221, PR, RZ, 0x20 ;  /* 0x00000020ffdd7803 */ /* 0x000fe40000000000 */
[----:B------:R-:W-:Y:S02]  /*5760*/  CS2R R156, SRZ ;  /* 0x00000000009c7805 */ /* 0x000fe4000001ff00 */
[----:B------:R-:W-:Y:S02]  /*5770*/  LEA R0, R4, UR40, 0x3 ;  /* 0x0000002804007c11 */ /* 0x000fe4000f8e18ff */
[----:B------:R-:W-:Y:S02]  /*5780*/  CS2R R150, SRZ ;  /* 0x0000000000967805 */ /* 0x000fe4000001ff00 */
[----:B------:R-:W-:Y:S02]  /*5790*/  CS2R R148, SRZ ;  /* 0x0000000000947805 */ /* 0x000fe4000001ff00 */
[----:B------:R-:W-:Y:S02]  /*57a0*/  CS2R R142, SRZ ;  /* 0x00000000008e7805 */ /* 0x000fe4000001ff00 */
[----:B------:R-:W-:Y:S02]  /*57b0*/  CS2R R140, SRZ ;  /* 0x00000000008c7805 */ /* 0x000fe4000001ff00 */
[----:B------:R-:W-:Y:S02]  /*57c0*/  CS2R R134, SRZ ;  /* 0x0000000000867805 */ /* 0x000fe4000001ff00 */
[----:B------:R-:W-:Y:S02]  /*57d0*/  CS2R R132, SRZ ;  /* 0x0000000000847805 */ /* 0x000fe4000001ff00 */
[----:B------:R-:W-:Y:S02]  /*57e0*/  @P5 SHF.L.U32 R5, R3, 0x1f, RZ ;  /* 0x0000001f03055819 */ /* 0x000fe400000006ff */
[----:B------:R-:W-:Y:S02]  /*57f0*/  CS2R R126, SRZ ;  /* 0x00000000007e7805 */ /* 0x000fe4000001ff00 */
[----:B------:R-:W-:Y:S02]  /*5800*/  CS2R R124, SRZ ;  /* 0x00000000007c7805 */ /* 0x000fe4000001ff00 */
[----:B------:R-:W-:Y:S01]  /*5810*/  CS2R R118, SRZ ;  /* 0x0000000000767805 */ /* 0x000fe2000001ff00 */
[----:B------:R-:W1:Y:S01]  /*5820*/  @P5 SYNCS.PHASECHK.TRANS64.TRYWAIT P0, [R0+URZ+0x30], R5 ;  /* 0x00003005000055a7 */ /* 0x000e6200080011ff */
[----:B------:R-:W-:Y:S02]  /*5830*/  CS2R R116, SRZ ;  /* 0x0000000000747805 */ /* 0x000fe4000001ff00 */
[----:B------:R-:W-:Y:S02]  /*5840*/  CS2R R110, SRZ ;  /* 0x00000000006e7805 */ /* 0x000fe4000001ff00 */
[----:B------:R-:W-:Y:S01]  /*5850*/  CS2R R108, SRZ ;  /* 0x00000000006c7805 */ /* 0x000fe2000001ff00 */
[----:B------:R2:W4:Y:S01]  /*5860*/  SYNCS.PHASECHK.TRANS64.TRYWAIT P3, [R160+URZ+0x80], R9 ;  /* 0x00008009a00075a7 */ /* 0x00052200080611ff */
[----:B-1----:R-:W-:Y:S01]  /*5870*/  @P5 PLOP3.LUT P4, PT, P0, PT, PT, 0x8, 0x80 ;  /* 0x000000000080581c */ /* 0x002fe2000078e170 */
[----:B------:R-:W-:Y:S01]  /*5880*/  @!UPT UIADD3 URZ, UPT, UPT, URZ, URZ, URZ ;  /* 0x000000fffffff290 */ /* 0x000fe2000fffe0ff */
[----:B--2---:R-:W-:Y:S11]  /*5890*/  @!P5 BRA `(.L_x_84) ;  /* 0x0000000000c8d947 */ /* 0x004ff60003800000 */
[----:B------:R-:W-:Y:S01]  /*58a0*/  ISETP.NE.U32.AND P0, PT, RZ, UR38, PT ;  /* 0x00000026ff007c0c */ /* 0x000fe2000bf05070 */
[----:B------:R-:W-:Y:S01]  /*58b0*/  BSSY B0, `(.L_x_85) ;  /* 0x000000d000007945 */ /* 0x000fe20003800000 */
[----:B------:R-:W-:Y:S02]  /*58c0*/  FSETP.NEU.AND P1, PT, R101, RZ, PT ;  /* 0x000000ff6500720b */ /* 0x000fe40003f2d000 */
[----:B------:R-:W-:Y:S02]  /*58d0*/  ISETP.NE.AND.EX P0, PT, RZ, UR39, PT, P0 ;  /* 0x00000027ff007c0c */ /* 0x000fe4000bf05300 */
[----:B------:R-:W-:Y:S02]  /*58e0*/  SEL R4, RZ, 0xffffffff, P1 ;  /* 0xffffffffff047807 */ /* 0x000fe40000800000 */
[----:B------:R-:W-:Y:S02]  /*58f0*/  LOP3.LUT P1, RZ, R206, 0xff, RZ, 0xc0, !PT ;  /* 0x000000ffceff7812 */ /* 0x000fe4000782c0ff */
[----:B------:R-:W-:Y:S04]  /*5900*/  SEL R5, RZ, 0xffffffff, P0 ;  /* 0xffffffffff057807 */ /* 0x000fe80000000000 */
[----:B------:R-:W-:Y:S01]  /*5910*/  @P2 SEL R4, R5, R4, !P1 ;  /* 0x0000000405042207 */ /* 0x000fe20004800000 */
[----:B------:R-:W-:Y:S03]  /*5920*/  IMAD.U32 R5, RZ, RZ, UR42 ;  /* 0x0000002aff057e24 */ /* 0x000fe6000f8e00ff */
[----:B------:R-:W-:Y:S01]  /*5930*/  LOP3.LUT R4, R4, 0x1, RZ, 0xc0, !PT ;  /* 0x0000000104047812 */ /* 0x000fe200078ec0ff */
[----:B------:R-:W-:Y:S06]  /*5940*/  @!P4 BRA `(.L_x_86) ;  /* 0x00000000000cc947 */ /* 0x000fec0003800000 */
[----:B------:R-:W-:Y:S04]  /*5950*/  SHF.L.U32 R3, R3, 0x1f, RZ ;  /* 0x0000001f03037819 */ /* 0x000fe800000006ff */
[----:B------:R-:W1:Y:S02]  /*5960*/  SYNCS.PHASECHK.TRANS64.TRYWAIT P0, [R0+URZ+0x30], R3 ;  /* 0x00003003000075a7 */ /* 0x000e6400080011ff */
[----:B-1----:R-:W-:Y:S05]  /*5970*/  @!P0 BRA `(.L_x_87) ;  /* 0x0000002800b88947 */ /* 0x002fea0003800000 */
.L_x_86:
[----:B------:R-:W-:Y:S05]  /*5980*/  BSYNC B0 ;  /* 0x0000000000007941 */ /* 0x000fea0003800000 */
.L_x_85:
[----:B------:R-:W-:Y:S02]  /*5990*/  ISETP.NE.U32.AND P0, PT, R4, 0x1, PT ;  /* 0x000000010400780c */ /* 0x000fe40003f05070 */
[----:B------:R-:W-:Y:S02]  /*59a0*/  CS2R R110, SRZ ;  /* 0x00000000006e7805 */ /* 0x000fe4000001ff00 */
        /* <DEDUP_REMOVED lines=10> */
[----:B------:R-:W-:Y:S01]  /*5a50*/  CS2R R116, SRZ ;  /* 0x0000000000747805 */ /* 0x000fe2000001ff00 */
[----:B-1----:R-:W-:Y:S01]  /*5a60*/  @P0 IMAD R0, R5, 0x2800, R210 ;  /* 0x0000280005000824 */ /* 0x002fe200078e02d2 */
[----:B------:R-:W-:Y:S02]  /*5a70*/  CS2R R134, SRZ ;  /* 0x0000000000867805 */ /* 0x000fe4000001ff00 */
[----:B------:R-:W-:Y:S02]  /*5a80*/  CS2R R132, SRZ ;  /* 0x0000000000847805 */ /* 0x000fe4000001ff00 */
[----:B------:R-:W-:Y:S02]  /*5a90*/  CS2R R150, SRZ ;  /* 0x0000000000967805 */ /* 0x000fe4000001ff00 */
[----:B------:R-:W-:Y:S02]  /*5aa0*/  CS2R R148, SRZ ;  /* 0x0000000000947805 */ /* 0x000fe4000001ff00 */
[----:B------:R-:W-:Y:S02]  /*5ab0*/  @P0 LEA R4, R0, UR40, 0x1 ;  /* 0x0000002800040c11 */ /* 0x000fe4000f8e08ff */
[----:B------:R-:W-:Y:S02]  /*5ac0*/  CS2R R166, SRZ ;  /* 0x0000000000a67805 */ /* 0x000fe4000001ff00 */
[----:B------:R-:W-:Y:S01]  /*5ad0*/  CS2R R164, SRZ ;  /* 0x0000000000a47805 */ /* 0x000fe2000001ff00 */
[----:B------:R-:W-:Y:S01]  /*5ae0*/  IMAD.MOV.U32 R182, RZ, RZ, RZ ;  /* 0x000000ffffb67224 */ /* 0x000fe200078e00ff */
[----:B------:R-:W-:Y:S01]  /*5af0*/  CS2R R180, SRZ ;  /* 0x0000000000b47805 */ /* 0x000fe2000001ff00 */
[----:B------:R-:W-:Y:S01]  /*5b00*/  @P0 IMAD R0, R217, 0x2, R4 ;  /* 0x00000002d9000824 */ /* 0x000fe200078e0204 */
[----:B------:R-:W-:Y:S05]  /*5b10*/  @P0 WARPSYNC.ALL ;  /* 0x0000000000000948 */ /* 0x000fea0003800000 */
[----:B------:R1:W2:Y:S04]  /*5b20*/  @P0 LDSM.16.M88.4 R108, [R4+0x200] ;  /* 0x00020000046c083b */ /* 0x0002a80000000200 */
[----:B------:R1:W1:Y:S04]  /*5b30*/  @P0 LDSM.16.M88.4 R124, [R4+0x1200] ;  /* 0x00120000047c083b */ /* 0x0002680000000200 */
[----:B------:R1:W1:Y:S04]  /*5b40*/  @P0 LDSM.16.M88.4 R140, [R4+0x2200] ;  /* 0x00220000048c083b */ /* 0x0002680000000200 */
[----:B------:R1:W1:Y:S04]  /*5b50*/  @P0 LDSM.16.M88.4 R156, [R4+0x3200] ;  /* 0x00320000049c083b */ /* 0x0002680000000200 */
[----:B------:R1:W1:Y:S04]  /*5b60*/  @P0 LDSM.16.M88.4 R172, [R4+0x4200] ;  /* 0x0042000004ac083b */ /* 0x0002680000000200 */
[----:B------:R1:W1:Y:S04]  /*5b70*/  @P0 LDSM.16.M88.4 R116, [R0+0x200] ;  /* 0x000200000074083b */ /* 0x0002680000000200 */
[----:B------:R1:W1:Y:S04]  /*5b80*/  @P0 LDSM.16.M88.4 R132, [R0+0x1200] ;  /* 0x001200000084083b */ /* 0x0002680000000200 */
[----:B------:R1:W1:Y:S04]  /*5b90*/  @P0 LDSM.16.M88.4 R148, [R0+0x2200] ;  /* 0x002200000094083b */ /* 0x0002680000000200 */
[----:B------:R1:W1:Y:S04]  /*5ba0*/  @P0 LDSM.16.M88.4 R164, [R0+0x3200] ;  /* 0x0032000000a4083b */ /* 0x0002680000000200 */
[----:B------:R1:W1:Y:S02]  /*5bb0*/  @P0 LDSM.16.M88.4 R180, [R0+0x4200] ;  /* 0x0042000000b4083b */ /* 0x0002640000000200 */
.L_x_84:
[----:B------:R-:W-:Y:S05]  /*5bc0*/  BSYNC B1 ;  /* 0x0000000000017941 */ /* 0x000fea0003800000 */
.L_x_83:
[----:B-1----:R-:W-:Y:S04]  /*5bd0*/  LEA.HI R0, R96, R96, RZ, 0x1 ;  /* 0x0000006060007211 */ /* 0x002fe800078f08ff */
[----:B------:R-:W-:Y:S02]  /*5be0*/  SHF.R.U32.HI R7, RZ, 0x1, R0 ;  /* 0x00000001ff077819 */ /* 0x000fe40000011600 */
[----:B------:R-:W-:Y:S03]  /*5bf0*/  LOP3.LUT R5, R0, 0xffe, RZ, 0xc0, !PT ;  /* 0x00000ffe00057812 */ /* 0x000fe600078ec0ff */
[----:B------:R-:W-:Y:S02]  /*5c00*/  IMAD R3, R7, 0xa0, R2 ;  /* 0x000000a007037824 */ /* 0x000fe400078e0202 */
[----:B------:R-:W-:Y:S04]  /*5c10*/  IMAD.IADD R0, R96, 0x1, -R5 ;  /* 0x0000000160007824 */ /* 0x000fe800078e0a05 */
[----:B------:R-:W-:Y:S05]  /*5c20*/  IMAD R99, R0, 0x100000, R3 ;  /* 0x0010000000637824 */ /* 0x000fea00078e0203 */
[----:B------:R-:W-:Y:S04]  /*5c30*/  SHF.R.U32.HI R4, RZ, 0x15, R99 ;  /* 0x00000015ff047819 */ /* 0x000fe80000011663 */
[----:B------:R-:W-:Y:S01]  /*5c40*/  LOP3.LUT P0, RZ, R4, 0x3, R211, 0x48, !PT ;  /* 0x0000000304ff7812 */ /* 0x000fe200078048d3 */
[----:B------:R-:W-:Y:S01]  /*5c50*/  @!UPT UIADD3 URZ, UPT, UPT, URZ, URZ, URZ ;  /* 0x000000fffffff290 */ /* 0x000fe2000fffe0ff */
[----:B----4-:R-:W-:Y:S11]  /*5c60*/  @P3 BRA `(.L_x_88) ;  /* 0x0000000000083947 */ /* 0x010ff60003800000 */
[----:B------:R-:W1:Y:S02]  /*5c70*/  SYNCS.PHASECHK.TRANS64.TRYWAIT P1, [R160+URZ+0x80], R9 ;  /* 0x00008009a00075a7 */ /* 0x000e6400080211ff */
[----:B-1----:R-:W-:Y:S05]  /*5c80*/  @!P1 BRA `(.L_x_89) ;  /* 0x0000002800089947 */ /* 0x002fea0003800000 */
.L_x_88:
[----:B------:R-:W-:Y:S05]  /*5c90*/  @!P0 BRA `(.L_x_90) ;  /* 0x0000000000408947 */ /* 0x000fea0003800000 */
[----:B------:R-:W4:Y:S01]  /*5ca0*/  LDCU.64 UR8, c[0x4][0x70] ;  /* 0x01000e00ff0877ac */ /* 0x000f220008000a00 */
[----:B------:R-:W-:Y:S01]  /*5cb0*/  MOV R15, 0x0 ;  /* 0x00000000000f7802 */ /* 0x000fe20000000f00 */
[----:B------:R-:W-:Y:S02]  /*5cc0*/  HFMA2 R12, -RZ, RZ, 0, 5.9604644775390625e-08 ;  /* 0x00000001ff0c7431 */ /* 0x000fe400000001ff */
[----:B------:R-:W-:Y:S02]  /*5cd0*/  IMAD.MOV.U32 R8, RZ, RZ, 0x192 ;  /* 0x00000192ff087424 */ /* 0x000fe400078e00ff */
[----:B------:R-:W-:Y:S01]  /*5ce0*/  IMAD.MOV.U32 R13, RZ, RZ, RZ ;  /* 0x000000ffff0d7224 */ /* 0x000fe200078e00ff */
[----:B------:R-:W5:Y:S01]  /*5cf0*/  LDCU.64 UR6, c[0x4][0x78] ;  /* 0x01000f00ff0677ac */ /* 0x000f620008000a00 */
[----:B------:R-:W1:Y:S01]  /*5d00*/  LDC.64 R14, c[0x4][R15] ;  /* 0x010000000f0e7b82 */ /* 0x000e620000000a00 */
[----:B------:R-:W2:Y:S01]  /*5d10*/  LDCU.64 UR4, c[0x4][0x10] ;  /* 0x01000200ff0477ac */ /* 0x000ea20008000a00 */
[----:B----4-:R-:W-:Y:S01]  /*5d20*/  MOV R5, UR9 ;  /* 0x0000000900057c02 */ /* 0x010fe20008000f00 */
[----:B------:R-:W-:Y:S01]  /*5d30*/  IMAD.U32 R4, RZ, RZ, UR8 ;  /* 0x00000008ff047e24 */ /* 0x000fe2000f8e00ff */
[----:B-----5:R-:W-:Y:S01]  /*5d40*/  MOV R7, UR7 ;  /* 0x0000000700077c02 */ /* 0x020fe20008000f00 */
[----:B------:R-:W-:Y:S01]  /*5d50*/  IMAD.U32 R6, RZ, RZ, UR6 ;  /* 0x00000006ff067e24 */ /* 0x000fe2000f8e00ff */
[----:B--2---:R-:W-:Y:S01]  /*5d60*/  MOV R11, UR5 ;  /* 0x00000005000b7c02 */ /* 0x004fe20008000f00 */
[----:B------:R-:W-:Y:S02]  /*5d70*/  IMAD.U32 R10, RZ, RZ, UR4 ;  /* 0x00000004ff0a7e24 */ /* 0x000fe4000f8e00ff */
[----:B------:R-:W-:Y:S07]  /*5d80*/  LEPC R20, `(.L_x_90) ;  /* 0x000000001014794e */ /* 0x000fee0000000000 */
[----:B-1-3--:R-:W-:Y:S05]  /*5d90*/  CALL.ABS.NOINC R14 ;  /* 0x000000000e007343 */ /* 0x00afea0003c00000 */
.L_x_90:
[----:B------:R-:W-:Y:S05]  /*5da0*/  WARPSYNC.ALL ;  /* 0x0000000000007948 */ /* 0x000fea0003800000 */
[C---:B------:R-:W-:Y:S01]  /*5db0*/  R2UR UR4, R99.reuse ;  /* 0x00000000630472ca */ /* 0x040fe200000e0000 */
[----:B------:R-:W-:Y:S05]  /*5dc0*/  VIADD R0, R99, 0x20 ;  /* 0x0000002063007836 */ /* 0x000fea0000000000 */
[----:B------:R-:W-:Y:S04]  /*5dd0*/  SHF.R.U32.HI R0, RZ, 0x15, R0 ;  /* 0x00000015ff007819 */ /* 0x000fe80000011600 */
[----:B------:R-:W-:Y:S03]  /*5de0*/  LOP3.LUT P0, RZ, R0, 0x3, R211, 0x48, !PT ;  /* 0x0000000300ff7812 */ /* 0x000fe600078048d3 */
[----:B------:R-:W4:Y:S10]  /*5df0*/  LDTM.16dp256bit.x4 R72, tmem[UR4] ;  /* 0x00000004004879ee */ /* 0x000f340008120000 */
[----:B----4-:R-:W-:Y:S05]  /*5e00*/  @!P0 BRA `(.L_x_91) ;  /* 0x0000000000408947 */ /* 0x010fea0003800000 */
        /* <DEDUP_REMOVED lines=16> */
.L_x_91:
[----:B------:R-:W-:Y:S05]  /*5f10*/  WARPSYNC.ALL ;  /* 0x0000000000007948 */ /* 0x000fea0003800000 */
[C---:B------:R-:W-:Y:S01]  /*5f20*/  R2UR UR4, R99.reuse ;  /* 0x00000000630472ca */ /* 0x040fe200000e0000 */
[----:B------:R-:W-:Y:S05]  /*5f30*/  VIADD R0, R99, 0x40 ;  /* 0x0000004063007836 */ /* 0x000fea0000000000 */
[----:B------:R-:W-:Y:S04]  /*5f40*/  SHF.R.U32.HI R0, RZ, 0x15, R0 ;  /* 0x00000015ff007819 */ /* 0x000fe80000011600 */
[----:B------:R-:W-:Y:S03]  /*5f50*/  LOP3.LUT P0, RZ, R0, 0x3, R211, 0x48, !PT ;  /* 0x0000000300ff7812 */ /* 0x000fe600078048d3 */
[----:B------:R-:W4:Y:S10]  /*5f60*/  LDTM.16dp256bit.x4 R56, tmem[UR4+0x20] ;  /* 0x00002004003879ee */ /* 0x000f340008120000 */
        /* <DEDUP_REMOVED lines=17> */
.L_x_92:
        /* <DEDUP_REMOVED lines=23> */
.L_x_93:
        /* <DEDUP_REMOVED lines=23> */
.L_x_94:
[----:B------:R-:W-:Y:S01]  /*6360*/  ISETP.NE.AND P0, PT, R218, RZ, PT ;  /* 0x000000ffda00720c */ /* 0x000fe20003f05270 */
[----:B------:R-:W-:Y:S05]  /*6370*/  WARPSYNC.ALL ;  /* 0x0000000000007948 */ /* 0x000fea0003800000 */
[----:B------:R-:W-:Y:S01]  /*6380*/  R2UR UR4, R99 ;  /* 0x00000000630472ca */ /* 0x000fe200000e0000 */
[----:B---3--:R-:W-:Y:S01]  /*6390*/  FMUL R0, R98, R72 ;  /* 0x0000004862007220 */ /* 0x008fe20000400000 */
[----:B--2---:R-:W-:Y:S01]  /*63a0*/  SHF.L.U32 R100, R108, 0x10, RZ ;  /* 0x000000106c647819 */ /* 0x004fe200000006ff */
[----:B------:R-:W-:Y:S01]  /*63b0*/  FMUL R3, R98, R73 ;  /* 0x0000004962037220 */ /* 0x000fe20000400000 */
[----:B------:R-:W-:Y:S01]  /*63c0*/  LOP3.LUT R102, R108, 0xffff0000, RZ, 0xc0, !PT ;  /* 0xffff00006c667812 */ /* 0x000fe200078ec0ff */
[C---:B------:R-:W-:Y:S01]  /*63d0*/  FMUL R20, R98.reuse, R74 ;  /* 0x0000004a62147220 */ /* 0x040fe20000400000 */
[----:B------:R-:W-:Y:S01]  /*63e0*/  SHF.L.U32 R107, R111, 0x10, RZ ;  /* 0x000000106f6b7819 */ /* 0x000fe200000006ff */
[----:B------:R-:W-:Y:S01]  /*63f0*/  FFMA R0, R101, R100, R0 ;  /* 0x0000006465007223 */ /* 0x000fe20000000000 */
[----:B------:R-:W-:Y:S01]  /*6400*/  LOP3.LUT R108, R111, 0xffff0000, RZ, 0xc0, !PT ;  /* 0xffff00006f6c7812 */ /* 0x000fe200078ec0ff */
[----:B------:R-:W-:Y:S01]  /*6410*/  FFMA R3, R101, R102, R3 ;  /* 0x0000006665037223 */ /* 0x000fe20000000003 */
[C---:B------:R-:W-:Y:S01]  /*6420*/  SHF.L.U32 R111, R117.reuse, 0x10, RZ ;  /* 0x00000010756f7819 */ /* 0x040fe200000006ff */
[----:B------:R-:W-:Y:S01]  /*6430*/  FMUL R21, R98, R75 ;  /* 0x0000004b62157220 */ /* 0x000fe20000400000 */
[----:B------:R-:W-:Y:S01]  /*6440*/  LOP3.LUT R112, R117, 0xffff0000, RZ, 0xc0, !PT ;  /* 0xffff000075707812 */ /* 0x000fe200078ec0ff */
[----:B-1----:R-:W1:Y:S01]  /*6450*/  LDTM.16dp256bit.x4 R4, tmem[UR4+0x80] ;  /* 0x00008004000479ee */ /* 0x002e620008120000 */
[C---:B------:R-:W-:Y:S01]  /*6460*/  SHF.L.U32 R113, R118.reuse, 0x10, RZ ;  /* 0x0000001076717819 */ /* 0x040fe200000006ff */
[----:B------:R-:W-:Y:S01]  /*6470*/  NOP ;  /* 0x0000000000007918 */ /* 0x000fe20000000000 */
[----:B------:R-:W-:Y:S01]  /*6480*/  LOP3.LUT R114, R118, 0xffff0000, RZ, 0xc0, !PT ;  /* 0xffff000076727812 */ /* 0x000fe200078ec0ff */
[----:B------:R-:W-:Y:S01]  /*6490*/  FMUL R22, R98, R76 ;  /* 0x0000004c62167220 */ /* 0x000fe20000400000 */
[----:B------:R-:W-:Y:S01]  /*64a0*/  SHF.L.U32 R117, R124, 0x10, RZ ;  /* 0x000000107c757819 */ /* 0x000fe200000006ff */
[----:B------:R-:W-:Y:S01]  /*64b0*/  FMUL R23, R98, R77 ;  /* 0x0000004d62177220 */ /* 0x000fe20000400000 */
[----:B------:R-:W-:Y:S01]  /*64c0*/  LOP3.LUT R118, R124, 0xffff0000, RZ, 0xc0, !PT ;  /* 0xffff00007c767812 */ /* 0x000fe200078ec0ff */
[----:B------:R-:W-:Y:S01]  /*64d0*/  FMUL R72, R98, R78 ;  /* 0x0000004e62487220 */ /* 0x000fe20000400000 */
[----:B------:R-:W-:Y:S01]  /*64e0*/  R2UR UR5, R160 ;  /* 0x00000000a00572ca */ /* 0x000fe200000e0000 */
[C---:B------:R-:W-:Y:S01]  /*64f0*/  FMUL R73, R98.reuse, R79 ;  /* 0x0000004f62497220 */ /* 0x040fe20000400000 */
[C---:B------:R-:W-:Y:S01]  /*6500*/  SHF.L.U32 R123, R127.reuse, 0x10, RZ ;  /* 0x000000107f7b7819 */ /* 0x040fe200000006ff */
[C---:B------:R-:W-:Y:S01]  /*6510*/  FMUL R74, R98.reuse, R80 ;  /* 0x00000050624a7220 */ /* 0x040fe20000400000 */
[----:B------:R-:W-:Y:S01]  /*6520*/  LOP3.LUT R124, R127, 0xffff0000, RZ, 0xc0, !PT ;  /* 0xffff00007f7c7812 */ /* 0x000fe200078ec0ff */
[C---:B------:R-:W-:Y:S01]  /*6530*/  FMUL R75, R98.reuse, R81 ;  /* 0x00000051624b7220 */ /* 0x040fe20000400000 */
[C---:B------:R-:W-:Y:S01]  /*6540*/  SHF.L.U32 R127, R133.reuse, 0x10, RZ ;  /* 0x00000010857f7819 */ /* 0x040fe200000006ff */
[C---:B------:R-:W-:Y:S01]  /*6550*/  FMUL R76, R98.reuse, R82 ;  /* 0x00000052624c7220 */ /* 0x040fe20000400000 */
[----:B------:R-:W-:Y:S01]  /*6560*/  LOP3.LUT R128, R133, 0xffff0000, RZ, 0xc0, !PT ;  /* 0xffff000085807812 */ /* 0x000fe200078ec0ff */
[----:B------:R-:W-:Y:S01]  /*6570*/  FMUL R77, R98, R83 ;  /* 0x00000053624d7220 */ /* 0x000fe20000400000 */
[----:B------:R-:W-:Y:S01]  /*6580*/  SHF.L.U32 R129, R134, 0x10, RZ ;  /* 0x0000001086817819 */ /* 0x000fe200000006ff */
[----:B------:R-:W-:Y:S01]  /*6590*/  FMUL R78, R98, R84 ;  /* 0x00000054624e7220 */ /* 0x000fe20000400000 */
[----:B------:R-:W-:Y:S01]  /*65a0*/  LOP3.LUT R130, R134, 0xffff0000, RZ, 0xc0, !PT ;  /* 0xffff000086827812 */ /* 0x000fe200078ec0ff */
[----:B------:R-:W-:Y:S01]  /*65b0*/  UIADD3 UR5, UPT, UPT, UR5, 0xa0, URZ ;  /* 0x000000a005057890 */ /* 0x000fe2000fffe0ff */
[----:B------:R-:W-:Y:S01]  /*65c0*/  SHF.L.U32 R133, R140, 0x10, RZ ;  /* 0x000000108c857819 */ /* 0x000fe200000006ff */
[----:B------:R-:W-:Y:S01]  /*65d0*/  FMUL R79, R98, R85 ;  /* 0x00000055624f7220 */ /* 0x000fe20000400000 */
[----:B------:R-:W-:Y:S01]  /*65e0*/  LOP3.LUT R134, R140, 0xffff0000, RZ, 0xc0, !PT ;  /* 0xffff00008c867812 */ /* 0x000fe200078ec0ff */
[----:B------:R-:W-:Y:S01]  /*65f0*/  UPRMT UR5, UR37, 0x654, UR5 ;  /* 0x0000065425057896 */ /* 0x000fe20008000005 */
        /* <DEDUP_REMOVED lines=8> */
[C---:B------:R-:W-:Y:S01]  /*6680*/  SHF.L.U32 R145, R150.reuse, 0x10, RZ ;  /* 0x0000001096917819 */ /* 0x040fe200000006ff */
[----:B-1----:R-:W-:Y:S01]  /*6690*/  SYNCS.ARRIVE.TRANS64.RED.A1T0 RZ, [UR5], RZ ;  /* 0x000000ffffff79a7 */ /* 0x002fe20008100405 */
[----:B------:R-:W-:Y:S01]  /*66a0*/  LOP3.LUT R146, R150, 0xffff0000, RZ, 0xc0, !PT ;  /* 0xffff000096927812 */ /* 0x000fe200078ec0ff */
[----:B------:R-:W-:Y:S01]  /*66b0*/  FMUL R58, R98, R58 ;  /* 0x0000003a623a7220 */ /* 0x000fe20000400000 */
[----:B------:R-:W-:Y:S01]  /*66c0*/  SHF.L.U32 R149, R156, 0x10, RZ ;  /* 0x000000109c957819 */ /* 0x000fe200000006ff */
[----:B------:R-:W-:Y:S01]  /*66d0*/  FMUL R59, R98, R59 ;  /* 0x0000003b623b7220 */ /* 0x000fe20000400000 */
[----:B------:R-:W-:Y:S01]  /*66e0*/  LOP3.LUT R150, R156, 0xffff0000, RZ, 0xc0, !PT ;  /* 0xffff00009c967812 */ /* 0x000fe200078ec0ff */
[C---:B------:R-:W-:Y:S01]  /*66f0*/  FMUL R60, R98.reuse, R60 ;  /* 0x0000003c623c7220 */ /* 0x040fe20000400000 */
[----:B------:R-:W-:Y:S01]  /*6700*/  SHF.L.U32 R103, R109, 0x10, RZ ;  /* 0x000000106d677819 */ /* 0x000fe200000006ff */
[C---:B------:R-:W-:Y:S01]  /*6710*/  FMUL R61, R98.reuse, R61 ;  /* 0x0000003d623d7220 */ /* 0x040fe20000400000 */
[C---:B------:R-:W-:Y:S01]  /*6720*/  SHF.L.U32 R155, R159.reuse, 0x10, RZ ;  /* 0x000000109f9b7819 */ /* 0x040fe200000006ff */
[C---:B------:R-:W-:Y:S01]  /*6730*/  FMUL R62, R98.reuse, R62 ;  /* 0x0000003e623e7220 */ /* 0x040fe20000400000 */
[----:B------:R-:W-:Y:S01]  /*6740*/  LOP3.LUT R156, R159, 0xffff0000, RZ, 0xc0, !PT ;  /* 0xffff00009f9c7812 */ /* 0x000fe200078ec0ff */
[----:B------:R-:W-:Y:S01]  /*6750*/  FFMA R20, R101, R103, R20 ;  /* 0x0000006765147223 */ /* 0x000fe20000000014 */
[----:B------:R-:W-:Y:S01]  /*6760*/  LOP3.LUT R104, R109, 0xffff0000, RZ, 0xc0, !PT ;  /* 0xffff00006d687812 */ /* 0x000fe200078ec0ff */
[C---:B------:R-:W-:Y:S01]  /*6770*/  FMUL R63, R98.reuse, R63 ;  /* 0x0000003f623f7220 */ /* 0x040fe20000400000 */
[C---:B------:R-:W-:Y:S01]  /*6780*/  SHF.L.U32 R159, R165.reuse, 0x10, RZ ;  /* 0x00000010a59f7819 */ /* 0x040fe200000006ff */
[----:B------:R-:W-:Y:S01]  /*6790*/  FMUL R64, R98, R64 ;  /* 0x0000004062407220 */ /* 0x000fe20000400000 */
[----:B------:R-:W-:Y:S01]  /*67a0*/  LOP3.LUT R160, R165, 0xffff0000, RZ, 0xc0, !PT ;  /* 0xffff0000a5a07812 */ /* 0x000fe200078ec0ff */
[C---:B------:R-:W-:Y:S01]  /*67b0*/  FFMA R21, R101.reuse, R104, R21 ;  /* 0x0000006865157223 */ /* 0x040fe20000000015 */
[----:B------:R-:W-:Y:S01]  /*67c0*/  SHF.L.U32 R161, R166, 0x10, RZ ;  /* 0x00000010a6a17819 */ /* 0x000fe200000006ff */
[----:B------:R-:W-:Y:S01]  /*67d0*/  FMUL R65, R98, R65 ;  /* 0x0000004162417220 */ /* 0x000fe20000400000 */
[----:B------:R-:W-:Y:S01]  /*67e0*/  LOP3.LUT R162, R166, 0xffff0000, RZ, 0xc0, !PT ;  /* 0xffff0000a6a27812 */ /* 0x000fe200078ec0ff */
[----:B------:R-:W-:Y:S01]  /*67f0*/  FMUL R66, R98, R66 ;  /* 0x0000004262427220 */ /* 0x000fe20000400000 */
[----:B------:R-:W-:Y:S01]  /*6800*/  SHF.L.U32 R105, R110, 0x10, RZ ;  /* 0x000000106e697819 */ /* 0x000fe200000006ff */
[----:B------:R-:W-:Y:S01]  /*6810*/  FMUL R67, R98, R67 ;  /* 0x0000004362437220 */ /* 0x000fe20000400000 */
[----:B------:R-:W-:Y:S01]  /*6820*/  SHF.L.U32 R165, R172, 0x10, RZ ;  /* 0x00000010aca57819 */ /* 0x000fe200000006ff */
[----:B------:R-:W-:Y:S01]  /*6830*/  FMUL R68, R98, R68 ;  /* 0x0000004462447220 */ /* 0x000fe20000400000 */
[----:B------:R-:W-:Y:S01]  /*6840*/  LOP3.LUT R166, R172, 0xffff0000, RZ, 0xc0, !PT ;  /* 0xffff0000aca67812 */ /* 0x000fe200078ec0ff */
[----:B------:R-:W-:Y:S01]  /*6850*/  FFMA R22, R101, R105, R22 ;  /* 0x0000006965167223 */ /* 0x000fe20000000016 */
[----:B------:R-:W-:Y:S01]  /*6860*/  LOP3.LUT R106, R110, 0xffff0000, RZ, 0xc0, !PT ;  /* 0xffff00006e6a7812 */ /* 0x000fe200078ec0ff */
[C---:B------:R-:W-:Y:S01]  /*6870*/  FMUL R69, R98.reuse, R69 ;  /* 0x0000004562457220 */ /* 0x040fe20000400000 */
[C---:B------:R-:W-:Y:S01]  /*6880*/  SHF.L.U32 R171, R175.reuse, 0x10, RZ ;  /* 0x00000010afab7819 */ /* 0x040fe200000006ff */
[C---:B------:R-:W-:Y:S01]  /*6890*/  FMUL R70, R98.reuse, R70 ;  /* 0x0000004662467220 */ /* 0x040fe20000400000 */
[----:B------:R-:W-:Y:S01]  /*68a0*/  LOP3.LUT R172, R175, 0xffff0000, RZ, 0xc0, !PT ;  /* 0xffff0000afac7812 */ /* 0x000fe200078ec0ff */
[----:B------:R-:W-:Y:S01]  /*68b0*/  FFMA R23, R101, R106, R23 ;  /* 0x0000006a65177223 */ /* 0x000fe20000000017 */
[----:B------:R-:W-:Y:S01]  /*68c0*/  SHF.L.U32 R175, R181, 0x10, RZ ;  /* 0x00000010b5af7819 */ /* 0x000fe200000006ff */
[----:B------:R-:W-:Y:S01]  /*68d0*/  FFMA R72, R101, R107, R72 ;  /* 0x0000006b65487223 */ /* 0x000fe20000000048 */
[----:B------:R-:W-:Y:S01]  /*68e0*/  LOP3.LUT R176, R181, 0xffff0000, RZ, 0xc0, !PT ;  /* 0xffff0000b5b07812 */ /* 0x000fe200078ec0ff */
[----:B------:R-:W-:Y:S01]  /*68f0*/  FFMA R73, R101, R108, R73 ;  /* 0x0000006c65497223 */ /* 0x000fe20000000049 */
[----:B------:R-:W-:Y:S01]  /*6900*/  MOV R181, UR42 ;  /* 0x0000002a00b57c02 */ /* 0x000fe20008000f00 */
[----:B------:R-:W-:Y:S01]  /*6910*/  FMUL R71, R98, R71 ;  /* 0x0000004762477220 */ /* 0x000fe20000400000 */
[----:B------:R-:W-:Y:S01]  /*6920*/  SHF.L.U32 R177, R182, 0x10, RZ ;  /* 0x00000010b6b17819 */ /* 0x000fe200000006ff */
[----:B------:R-:W-:Y:S01]  /*6930*/  FMUL R40, R98, R40 ;  /* 0x0000002862287220 */ /* 0x000fe20000400000 */
[----:B------:R-:W-:Y:S01]  /*6940*/  LOP3.LUT R178, R182, 0xffff0000, RZ, 0xc0, !PT ;  /* 0xffff0000b6b27812 */ /* 0x000fe200078ec0ff */
[----:B------:R-:W-:Y:S01]  /*6950*/  IMAD R181, R181, 0x2800, R210 ;  /* 0x00002800b5b57824 */ /* 0x000fe200078e02d2 */
[----:B------:R-:W-:Y:S01]  /*6960*/  F2FP.BF16.F32.PACK_AB R196, R3, R0 ;  /* 0x0000000003c4723e */ /* 0x000fe200000010ff */
[C---:B------:R-:W-:Y:S01]  /*6970*/  FMUL R41, R98.reuse, R41 ;  /* 0x0000002962297220 */ /* 0x040fe20000400000 */
[----:B------:R-:W-:Y:S01]  /*6980*/  F2FP.BF16.F32.PACK_AB R197, R21, R20 ;  /* 0x0000001415c5723e */ /* 0x000fe200000010ff */
[C---:B------:R-:W-:Y:S01]  /*6990*/  FMUL R42, R98.reuse, R42 ;  /* 0x0000002a622a7220 */ /* 0x040fe20000400000 */
[----:B------:R-:W-:Y:S01]  /*69a0*/  F2FP.BF16.F32.PACK_AB R198, R23, R22 ;  /* 0x0000001617c6723e */ /* 0x000fe200000010ff */
[C---:B------:R-:W-:Y:S01]  /*69b0*/  FMUL R43, R98.reuse, R43 ;  /* 0x0000002b622b7220 */ /* 0x040fe20000400000 */
[----:B------:R-:W-:Y:S01]  /*69c0*/  F2FP.BF16.F32.PACK_AB R199, R73, R72 ;  /* 0x0000004849c7723e */ /* 0x000fe200000010ff */
[C---:B------:R-:W-:Y:S01]  /*69d0*/  FMUL R44, R98.reuse, R44 ;  /* 0x0000002c622c7220 */ /* 0x040fe20000400000 */
[----:B------:R-:W-:Y:S01]  /*69e0*/  LEA R182, R181, UR40, 0x1 ;  /* 0x00000028b5b67c11 */ /* 0x000fe2000f8e08ff */
[----:B------:R-:W-:Y:S01]  /*69f0*/  FMUL R45, R98, R45 ;  /* 0x0000002d622d7220 */ /* 0x000fe20000400000 */
[----:B------:R-:W-:Y:S01]  /*6a00*/  SHF.L.U32 R109, R116, 0x10, RZ ;  /* 0x00000010746d7819 */ /* 0x000fe200000006ff */
[----:B------:R-:W-:Y:S01]  /*6a10*/  FMUL R46, R98, R46 ;  /* 0x0000002e622e7220 */ /* 0x000fe20000400000 */
[----:B------:R-:W-:Y:S01]  /*6a20*/  LOP3.LUT R110, R116, 0xffff0000, RZ, 0xc0, !PT ;  /* 0xffff0000746e7812 */ /* 0x000fe200078ec0ff */
[----:B------:R1:W-:Y:S01]  /*6a30*/  STSM.16.M88.4 [R182+0x200], R196 ;  /* 0x000200c4b6007844 */ /* 0x0003e20000000200 */
[----:B------:R-:W-:Y:S01]  /*6a40*/  SHF.L.U32 R115, R119, 0x10, RZ ;  /* 0x0000001077737819 */ /* 0x000fe200000006ff */
[----:B------:R-:W-:Y:S01]  /*6a50*/  FFMA R74, R101, R109, R74 ;  /* 0x0000006d654a7223 */ /* 0x000fe2000000004a */
[----:B------:R-:W-:Y:S01]  /*6a60*/  LOP3.LUT R116, R119, 0xffff0000, RZ, 0xc0, !PT ;  /* 0xffff000077747812 */ /* 0x000fe200078ec0ff */
[----:B------:R-:W-:Y:S01]  /*6a70*/  FFMA R75, R101, R110, R75 ;  /* 0x0000006e654b7223 */ /* 0x000fe2000000004b */
[----:B------:R-:W-:Y:S01]  /*6a80*/  SHF.L.U32 R119, R125, 0x10, RZ ;  /* 0x000000107d777819 */ /* 0x000fe200000006ff */
[----:B------:R-:W-:Y:S01]  /*6a90*/  FFMA R76, R101, R111, R76 ;  /* 0x0000006f654c7223 */ /* 0x000fe2000000004c */
[----:B------:R-:W-:Y:S01]  /*6aa0*/  LOP3.LUT R120, R125, 0xffff0000, RZ, 0xc0, !PT ;  /* 0xffff00007d787812 */ /* 0x000fe200078ec0ff */
[C---:B------:R-:W-:Y:S01]  /*6ab0*/  FFMA R77, R101.reuse, R112, R77 ;  /* 0x00000070654d7223 */ /* 0x040fe2000000004d */
[C---:B------:R-:W-:Y:S01]  /*6ac0*/  SHF.L.U32 R121, R126.reuse, 0x10, RZ ;  /* 0x000000107e797819 */ /* 0x040fe200000006ff */
[C---:B------:R-:W-:Y:S01]  /*6ad0*/  FFMA R78, R101.reuse, R113, R78 ;  /* 0x00000071654e7223 */ /* 0x040fe2000000004e */
[----:B------:R-:W-:Y:S01]  /*6ae0*/  LOP3.LUT R122, R126, 0xffff0000, RZ, 0xc0, !PT ;  /* 0xffff00007e7a7812 */ /* 0x000fe200078ec0ff */
[----:B------:R-:W-:Y:S01]  /*6af0*/  FFMA R79, R101, R114, R79 ;  /* 0x00000072654f7223 */ /* 0x000fe2000000004f */
[----:B------:R-:W-:Y:S01]  /*6b00*/  F2FP.BF16.F32.PACK_AB R200, R75, R74 ;  /* 0x0000004a4bc8723e */ /* 0x000fe200000010ff */
[----:B------:R-:W-:Y:S01]  /*6b10*/  FFMA R80, R101, R115, R80 ;  /* 0x0000007365507223 */ /* 0x000fe20000000050 */
[----:B------:R-:W-:Y:S01]  /*6b20*/  F2FP.BF16.F32.PACK_AB R201, R77, R76 ;  /* 0x0000004c4dc9723e */ /* 0x000fe200000010ff */
[----:B------:R-:W-:Y:S01]  /*6b30*/  FFMA R81, R101, R116, R81 ;  /* 0x0000007465517223 */ /* 0x000fe20000000051 */
[----:B------:R-:W-:Y:S01]  /*6b40*/  F2FP.BF16.F32.PACK_AB R202, R79, R78 ;  /* 0x0000004e4fca723e */ /* 0x000fe200000010ff */
[----:B------:R-:W-:Y:S01]  /*6b50*/  FFMA R56, R101, R117, R56 ;  /* 0x0000007565387223 */ /* 0x000fe20000000038 */
[----:B------:R-:W-:Y:S01]  /*6b60*/  LEA R181, R217, R182, 0x1 ;  /* 0x000000b6d9b57211 */ /* 0x000fe200078e08ff */
[----:B------:R-:W-:Y:S01]  /*6b70*/  FFMA R57, R101, R118, R57 ;  /* 0x0000007665397223 */ /* 0x000fe20000000039 */
[----:B------:R-:W-:Y:S01]  /*6b80*/  F2FP.BF16.F32.PACK_AB R203, R81, R80 ;  /* 0x0000005051cb723e */ /* 0x000fe200000010ff */
[C---:B------:R-:W-:Y:S01]  /*6b90*/  FFMA R58, R101.reuse, R119, R58 ;  /* 0x00000077653a7223 */ /* 0x040fe2000000003a */
[C---:B------:R-:W-:Y:S01]  /*6ba0*/  SHF.L.U32 R125, R132.reuse, 0x10, RZ ;  /* 0x00000010847d7819 */ /* 0x040fe200000006ff */
[C---:B------:R-:W-:Y:S01]  /*6bb0*/  FFMA R59, R101.reuse, R120, R59 ;  /* 0x00000078653b7223 */ /* 0x040fe2000000003b */
[----:B------:R-:W-:Y:S01]  /*6bc0*/  LOP3.LUT R126, R132, 0xffff0000, RZ, 0xc0, !PT ;  /* 0xffff0000847e7812 */ /* 0x000fe200078ec0ff */
[----:B------:R-:W-:Y:S01]  /*6bd0*/  FFMA R60, R101, R121, R60 ;  /* 0x00000079653c7223 */ /* 0x000fe2000000003c */
[----:B------:R-:W-:Y:S01]  /*6be0*/  SHF.L.U32 R131, R135, 0x10, RZ ;  /* 0x0000001087837819 */ /* 0x000fe200000006ff */
[----:B------:R-:W-:Y:S01]  /*6bf0*/  FFMA R61, R101, R122, R61 ;  /* 0x0000007a653d7223 */ /* 0x000fe2000000003d */
[----:B------:R-:W-:Y:S01]  /*6c00*/  LOP3.LUT R132, R135, 0xffff0000, RZ, 0xc0, !PT ;  /* 0xffff000087847812 */ /* 0x000fe200078ec0ff */
[----:B------:R-:W-:Y:S01]  /*6c10*/  FFMA R62, R101, R123, R62 ;  /* 0x0000007b653e7223 */ /* 0x000fe2000000003e */
[----:B-1----:R-:W-:Y:S01]  /*6c20*/  F2FP.BF16.F32.PACK_AB R196, R57, R56 ;  /* 0x0000003839c4723e */ /* 0x002fe200000010ff */
[----:B------:R-:W-:Y:S01]  /*6c30*/  FFMA R63, R101, R124, R63 ;  /* 0x0000007c653f7223 */ /* 0x000fe2000000003f */
[----:B------:R-:W-:Y:S01]  /*6c40*/  F2FP.BF16.F32.PACK_AB R197, R59, R58 ;  /* 0x0000003a3bc5723e */ /* 0x000fe200000010ff */
[----:B------:R1:W-:Y:S01]  /*6c50*/  STSM.16.M88.4 [R181+0x200], R200 ;  /* 0x000200c8b5007844 */ /* 0x0003e20000000200 */
[----:B------:R-:W-:Y:S01]  /*6c60*/  F2FP.BF16.F32.PACK_AB R198, R61, R60 ;  /* 0x0000003c3dc6723e */ /* 0x000fe200000010ff */
[----:B------:R-:W-:Y:S01]  /*6c70*/  FFMA R64, R101, R125, R64 ;  /* 0x0000007d65407223 */ /* 0x000fe20000000040 */
[----:B------:R-:W-:Y:S01]  /*6c80*/  F2FP.BF16.F32.PACK_AB R199, R63, R62 ;  /* 0x0000003e3fc7723e */ /* 0x000fe200000010ff */
[----:B------:R-:W-:Y:S01]  /*6c90*/  FFMA R65, R101, R126, R65 ;  /* 0x0000007e65417223 */ /* 0x000fe20000000041 */
[----:B------:R-:W-:Y:S01]  /*6ca0*/  SHF.L.U32 R135, R141, 0x10, RZ ;  /* 0x000000108d877819 */ /* 0x000fe200000006ff */
[----:B------:R-:W-:Y:S01]  /*6cb0*/  FFMA R66, R101, R127, R66 ;  /* 0x0000007f65427223 */ /* 0x000fe20000000042 */
[----:B------:R-:W-:Y:S01]  /*6cc0*/  LOP3.LUT R136, R141, 0xffff0000, RZ, 0xc0, !PT ;  /* 0xffff00008d887812 */ /* 0x000fe200078ec0ff */
[----:B------:R2:W-:Y:S01]  /*6cd0*/  STSM.16.M88.4 [R182+0x1200], R196 ;  /* 0x001200c4b6007844 */ /* 0x0005e20000000200 */
[C---:B------:R-:W-:Y:S01]  /*6ce0*/  SHF.L.U32 R137, R142.reuse, 0x10, RZ ;  /* 0x000000108e897819 */ /* 0x040fe200000006ff */
[C---:B------:R-:W-:Y:S01]  /*6cf0*/  FFMA R67, R101.reuse, R128, R67 ;  /* 0x0000008065437223 */ /* 0x040fe20000000043 */
[----:B------:R-:W-:Y:S01]  /*6d00*/  LOP3.LUT R138, R142, 0xffff0000, RZ, 0xc0, !PT ;  /* 0xffff00008e8a7812 */ /* 0x000fe200078ec0ff */
        /* <DEDUP_REMOVED lines=8> */
[C---:B------:R-:W-:Y:S01]  /*6d90*/  FFMA R40, R101.reuse, R133, R40 ;  /* 0x0000008565287223 */ /* 0x040fe20000000028 */
[----:B------:R-:W-:Y:S01]  /*6da0*/  FFMA R41, R101, R134, R41 ;  /* 0x0000008665297223 */ /* 0x000fe20000000029 */
[----:B------:R-:W-:Y:S01]  /*6db0*/  SHF.L.U32 R151, R157, 0x10, RZ ;  /* 0x000000109d977819 */ /* 0x000fe200000006ff */
[C---:B------:R-:W-:Y:S01]  /*6dc0*/  FFMA R42, R101.reuse, R135, R42 ;  /* 0x00000087652a7223 */ /* 0x040fe2000000002a */
[----:B------:R-:W-:Y:S01]  /*6dd0*/  FFMA R43, R101, R136, R43 ;  /* 0x00000088652b7223 */ /* 0x000fe2000000002b */
[----:B------:R-:W-:Y:S01]  /*6de0*/  LOP3.LUT R152, R157, 0xffff0000, RZ, 0xc0, !PT ;  /* 0xffff00009d987812 */ /* 0x000fe200078ec0ff */
[C---:B------:R-:W-:Y:S01]  /*6df0*/  FFMA R44, R101.reuse, R137, R44 ;  /* 0x00000089652c7223 */ /* 0x040fe2000000002c */
[C---:B------:R-:W-:Y:S01]  /*6e00*/  FFMA R45, R101.reuse, R138, R45 ;  /* 0x0000008a652d7223 */ /* 0x040fe2000000002d */
[----:B------:R-:W-:Y:S01]  /*6e10*/  SHF.L.U32 R153, R158, 0x10, RZ ;  /* 0x000000109e997819 */ /* 0x000fe200000006ff */
[----:B------:R-:W-:Y:S01]  /*6e20*/  FFMA R46, R101, R139, R46 ;  /* 0x0000008b652e7223 */ /* 0x000fe2000000002e */
[----:B------:R-:W-:Y:S01]  /*6e30*/  SHF.L.U32 R163, R167, 0x10, RZ ;  /* 0x00000010a7a37819 */ /* 0x000fe200000006ff */
[C---:B------:R-:W-:Y:S01]  /*6e40*/  FMUL R47, R98.reuse, R47 ;  /* 0x0000002f622f7220 */ /* 0x040fe20000400000 */
[----:B-1----:R-:W-:Y:S01]  /*6e50*/  F2FP.BF16.F32.PACK_AB R200, R65, R64 ;  /* 0x0000004041c8723e */ /* 0x002fe200000010ff */
[C---:B------:R-:W-:Y:S01]  /*6e60*/  FMUL R48, R98.reuse, R48 ;  /* 0x0000003062307220 */ /* 0x040fe20000400000 */
[----:B------:R-:W-:Y:S01]  /*6e70*/  F2FP.BF16.F32.PACK_AB R201, R67, R66 ;  /* 0x0000004243c9723e */ /* 0x000fe200000010ff */
[----:B------:R-:W-:Y:S01]  /*6e80*/  FFMA R47, R101, R140, R47 ;  /* 0x0000008c652f7223 */ /* 0x000fe2000000002f */
[----:B------:R-:W-:Y:S01]  /*6e90*/  F2FP.BF16.F32.PACK_AB R202, R69, R68 ;  /* 0x0000004445ca723e */ /* 0x000fe200000010ff */
[----:B------:R-:W-:Y:S01]  /*6ea0*/  FFMA R48, R101, R141, R48 ;  /* 0x0000008d65307223 */ /* 0x000fe20000000030 */
[----:B------:R-:W-:Y:S01]  /*6eb0*/  F2FP.BF16.F32.PACK_AB R203, R71, R70 ;  /* 0x0000004647cb723e */ /* 0x000fe200000010ff */
[C---:B------:R-:W-:Y:S01]  /*6ec0*/  FMUL R49, R98.reuse, R49 ;  /* 0x0000003162317220 */ /* 0x040fe20000400000 */
[----:B--2---:R-:W-:Y:S01]  /*6ed0*/  F2FP.BF16.F32.PACK_AB R196, R41, R40 ;  /* 0x0000002829c4723e */ /* 0x004fe200000010ff */
[C---:B------:R-:W-:Y:S01]  /*6ee0*/  FMUL R50, R98.reuse, R50 ;  /* 0x0000003262327220 */ /* 0x040fe20000400000 */
[----:B------:R-:W-:Y:S01]  /*6ef0*/  F2FP.BF16.F32.PACK_AB R197, R43, R42 ;  /* 0x0000002a2bc5723e */ /* 0x000fe200000010ff */
[----:B------:R1:W-:Y:S01]  /*6f00*/  STSM.16.M88.4 [R181+0x1200], R200 ;  /* 0x001200c8b5007844 */ /* 0x0003e20000000200 */
[----:B------:R-:W-:Y:S01]  /*6f10*/  F2FP.BF16.F32.PACK_AB R198, R45, R44 ;  /* 0x0000002c2dc6723e */ /* 0x000fe200000010ff */
[----:B------:R-:W-:Y:S01]  /*6f20*/  FFMA R49, R101, R142, R49 ;  /* 0x0000008e65317223 */ /* 0x000fe20000000031 */
[----:B------:R-:W-:Y:S01]  /*6f30*/  F2FP.BF16.F32.PACK_AB R199, R47, R46 ;  /* 0x0000002e2fc7723e */ /* 0x000fe200000010ff */
[----:B------:R-:W-:Y:S01]  /*6f40*/  FFMA R50, R101, R143, R50 ;  /* 0x0000008f65327223 */ /* 0x000fe20000000032 */
[----:B------:R-:W-:Y:S01]  /*6f50*/  LOP3.LUT R168, R173, 0xffff0000, RZ, 0xc0, !PT ;  /* 0xffff0000ada87812 */ /* 0x000fe200078ec0ff */
[----:B------:R-:W-:Y:S01]  /*6f60*/  FMUL R51, R98, R51 ;  /* 0x0000003362337220 */ /* 0x000fe20000400000 */
[C---:B------:R-:W-:Y:S01]  /*6f70*/  SHF.L.U32 R169, R174.reuse, 0x10, RZ ;  /* 0x00000010aea97819 */ /* 0x040fe200000006ff */
[----:B------:R2:W-:Y:S01]  /*6f80*/  STSM.16.M88.4 [R182+0x2200], R196 ;  /* 0x002200c4b6007844 */ /* 0x0005e20000000200 */
[----:B------:R-:W-:Y:S01]  /*6f90*/  LOP3.LUT R170, R174, 0xffff0000, RZ, 0xc0, !PT ;  /* 0xffff0000aeaa7812 */ /* 0x000fe200078ec0ff */
[C---:B------:R-:W-:Y:S01]  /*6fa0*/  FFMA R51, R101.reuse, R144, R51 ;  /* 0x0000009065337223 */ /* 0x040fe20000000033 */
[----:B------:R-:W-:Y:S01]  /*6fb0*/  LOP3.LUT R174, R180, 0xffff0000, RZ, 0xc0, !PT ;  /* 0xffff0000b4ae7812 */ /* 0x000fe200078ec0ff */
[C---:B------:R-:W-:Y:S01]  /*6fc0*/  FMUL R52, R98.reuse, R52 ;  /* 0x0000003462347220 */ /* 0x040fe20000400000 */
[C---:B------:R-:W-:Y:S01]  /*6fd0*/  FMUL R53, R98.reuse, R53 ;  /* 0x0000003562357220 */ /* 0x040fe20000400000 */
[C---:B------:R-:W-:Y:S01]  /*6fe0*/  FMUL R54, R98.reuse, R54 ;  /* 0x0000003662367220 */ /* 0x040fe20000400000 */
[C---:B------:R-:W-:Y:S01]  /*6ff0*/  FMUL R55, R98.reuse, R55 ;  /* 0x0000003762377220 */ /* 0x040fe20000400000 */
[C---:B------:R-:W-:Y:S01]  /*7000*/  FFMA R52, R101.reuse, R145, R52 ;  /* 0x0000009165347223 */ /* 0x040fe20000000034 */
[C---:B------:R-:W-:Y:S01]  /*7010*/  FFMA R53, R101.reuse, R146, R53 ;  /* 0x0000009265357223 */ /* 0x040fe20000000035 */
[C---:B------:R-:W-:Y:S01]  /*7020*/  FFMA R54, R101.reuse, R147, R54 ;  /* 0x0000009365367223 */ /* 0x040fe20000000036 */
[C---:B------:R-:W-:Y:S01]  /*7030*/  FFMA R55, R101.reuse, R148, R55 ;  /* 0x0000009465377223 */ /* 0x040fe20000000037 */
[C---:B------:R-:W-:Y:S01]  /*7040*/  FMUL R24, R98.reuse, R24 ;  /* 0x0000001862187220 */ /* 0x040fe20000400000 */
[C---:B------:R-:W-:Y:S01]  /*7050*/  FMUL R25, R98.reuse, R25 ;  /* 0x0000001962197220 */ /* 0x040fe20000400000 */
[C---:B------:R-:W-:Y:S01]  /*7060*/  FMUL R26, R98.reuse, R26 ;  /* 0x0000001a621a7220 */ /* 0x040fe20000400000 */
[----:B------:R-:W-:Y:S01]  /*7070*/  FMUL R27, R98, R27 ;  /* 0x0000001b621b7220 */ /* 0x000fe20000400000 */
[C---:B------:R-:W-:Y:S01]  /*7080*/  FFMA R24, R101.reuse, R149, R24 ;  /* 0x0000009565187223 */ /* 0x040fe20000000018 */
[C---:B------:R-:W-:Y:S01]  /*7090*/  FFMA R25, R101.reuse, R150, R25 ;  /* 0x0000009665197223 */ /* 0x040fe20000000019 */
[C---:B------:R-:W-:Y:S01]  /*70a0*/  FFMA R26, R101.reuse, R151, R26 ;  /* 0x00000097651a7223 */ /* 0x040fe2000000001a */
[----:B------:R-:W-:Y:S01]  /*70b0*/  FFMA R27, R101, R152, R27 ;  /* 0x00000098651b7223 */ /* 0x000fe2000000001b */
[----:B------:R-:W-:Y:S01]  /*70c0*/  LOP3.LUT R154, R158, 0xffff0000, RZ, 0xc0, !PT ;  /* 0xffff00009e9a7812 */ /* 0x000fe200078ec0ff */
[C---:B------:R-:W-:Y:S01]  /*70d0*/  FMUL R28, R98.reuse, R28 ;  /* 0x0000001c621c7220 */ /* 0x040fe20000400000 */
        /* <DEDUP_REMOVED lines=8> */
[----:B------:R-:W-:Y:S01]  /*7160*/  FFMA R30, R101, R155, R30 ;  /* 0x0000009b651e7223 */ /* 0x000fe2000000001e */
[----:B--2---:R-:W-:Y:S01]  /*7170*/  F2FP.BF16.F32.PACK_AB R196, R25, R24 ;  /* 0x0000001819c4723e */ /* 0x004fe200000010ff */
[----:B------:R-:W-:Y:S01]  /*7180*/  FMUL R31, R98, R31 ;  /* 0x0000001f621f7220 */ /* 0x000fe20000400000 */
[----:B------:R-:W-:Y:S01]  /*7190*/  SHF.L.U32 R157, R164, 0x10, RZ ;  /* 0x00000010a49d7819 */ /* 0x000fe200000006ff */
[----:B------:R1:W-:Y:S01]  /*71a0*/  STSM.16.M88.4 [R181+0x2200], R200 ;  /* 0x002200c8b5007844 */ /* 0x0003e20000000200 */
[----:B------:R-:W-:Y:S01]  /*71b0*/  F2FP.BF16.F32.PACK_AB R197, R27, R26 ;  /* 0x0000001a1bc5723e */ /* 0x000fe200000010ff */
[----:B------:R-:W-:Y:S01]  /*71c0*/  FFMA R31, R101, R156, R31 ;  /* 0x0000009c651f7223 */ /* 0x000fe2000000001f */
[----:B------:R-:W-:Y:S01]  /*71d0*/  F2FP.BF16.F32.PACK_AB R198, R29, R28 ;  /* 0x0000001c1dc6723e */ /* 0x000fe200000010ff */
[----:B------:R-:W-:Y:S01]  /*71e0*/  FMUL R32, R98, R32 ;  /* 0x0000002062207220 */ /* 0x000fe20000400000 */
[----:B------:R-:W-:Y:S01]  /*71f0*/  LOP3.LUT R158, R164, 0xffff0000, RZ, 0xc0, !PT ;  /* 0xffff0000a49e7812 */ /* 0x000fe200078ec0ff */
[C---:B------:R-:W-:Y:S01]  /*7200*/  FMUL R33, R98.reuse, R33 ;  /* 0x0000002162217220 */ /* 0x040fe20000400000 */
[----:B------:R-:W-:Y:S01]  /*7210*/  F2FP.BF16.F32.PACK_AB R199, R31, R30 ;  /* 0x0000001e1fc7723e */ /* 0x000fe200000010ff */
[C---:B------:R-:W-:Y:S01]  /*7220*/  FFMA R32, R101.reuse, R157, R32 ;  /* 0x0000009d65207223 */ /* 0x040fe20000000020 */
[C---:B------:R-:W-:Y:S01]  /*7230*/  FMUL R34, R98.reuse, R34 ;  /* 0x0000002262227220 */ /* 0x040fe20000400000 */
[C---:B------:R-:W-:Y:S01]  /*7240*/  FFMA R33, R101.reuse, R158, R33 ;  /* 0x0000009e65217223 */ /* 0x040fe20000000021 */
[C---:B------:R-:W-:Y:S01]  /*7250*/  FMUL R35, R98.reuse, R35 ;  /* 0x0000002362237220 */ /* 0x040fe20000400000 */
[----:B------:R1:W-:Y:S01]  /*7260*/  STSM.16.M88.4 [R182+0x3200], R196 ;  /* 0x003200c4b6007844 */ /* 0x0003e20000000200 */
[C---:B------:R-:W-:Y:S01]  /*7270*/  FFMA R34, R101.reuse, R159, R34 ;  /* 0x0000009f65227223 */ /* 0x040fe20000000022 */
[C---:B------:R-:W-:Y:S01]  /*7280*/  FMUL R36, R98.reuse, R36 ;  /* 0x0000002462247220 */ /* 0x040fe20000400000 */
[----:B------:R-:W-:Y:S01]  /*7290*/  FFMA R35, R101, R160, R35 ;  /* 0x000000a065237223 */ /* 0x000fe20000000023 */
[----:B------:R-:W-:Y:S01]  /*72a0*/  F2FP.BF16.F32.PACK_AB R160, R33, R32 ;  /* 0x0000002021a0723e */ /* 0x000fe200000010ff */
[C---:B------:R-:W-:Y:S01]  /*72b0*/  FMUL R37, R98.reuse, R37 ;  /* 0x0000002562257220 */ /* 0x040fe20000400000 */
[----:B------:R-:W-:Y:S01]  /*72c0*/  FFMA R36, R101, R161, R36 ;  /* 0x000000a165247223 */ /* 0x000fe20000000024 */
[C---:B------:R-:W-:Y:S01]  /*72d0*/  FMUL R38, R98.reuse, R38 ;  /* 0x0000002662267220 */ /* 0x040fe20000400000 */
[----:B------:R-:W-:Y:S01]  /*72e0*/  LOP3.LUT R164, R167, 0xffff0000, RZ, 0xc0, !PT ;  /* 0xffff0000a7a47812 */ /* 0x000fe200078ec0ff */
[----:B------:R-:W-:Y:S01]  /*72f0*/  FFMA R37, R101, R162, R37 ;  /* 0x000000a265257223 */ /* 0x000fe20000000025 */
[----:B------:R-:W-:Y:S01]  /*7300*/  F2FP.BF16.F32.PACK_AB R161, R35, R34 ;  /* 0x0000002223a1723e */ /* 0x000fe200000010ff */
[----:B------:R-:W-:Y:S01]  /*7310*/  FFMA R38, R101, R163, R38 ;  /* 0x000000a365267223 */ /* 0x000fe20000000026 */
[C---:B------:R-:W-:Y:S01]  /*7320*/  FMUL R39, R98.reuse, R39 ;  /* 0x0000002762277220 */ /* 0x040fe20000400000 */
[C---:B------:R-:W-:Y:S01]  /*7330*/  FMUL R4, R98.reuse, R4 ;  /* 0x0000000462047220 */ /* 0x040fe20000400000 */
[----:B------:R-:W-:Y:S01]  /*7340*/  F2FP.BF16.F32.PACK_AB R162, R37, R36 ;  /* 0x0000002425a2723e */ /* 0x000fe200000010ff */
[----:B------:R-:W-:Y:S01]  /*7350*/  FMUL R5, R98, R5 ;  /* 0x0000000562057220 */ /* 0x000fe20000400000 */
[----:B------:R-:W-:Y:S01]  /*7360*/  SHF.L.U32 R167, R173, 0x10, RZ ;  /* 0x00000010ada77819 */ /* 0x000fe200000006ff */
[C---:B------:R-:W-:Y:S01]  /*7370*/  FFMA R39, R101.reuse, R164, R39 ;  /* 0x000000a465277223 */ /* 0x040fe20000000027 */
[C---:B------:R-:W-:Y:S01]  /*7380*/  FFMA R4, R101.reuse, R165, R4 ;  /* 0x000000a565047223 */ /* 0x040fe20000000004 */
[----:B------:R-:W-:Y:S01]  /*7390*/  FFMA R5, R101, R166, R5 ;  /* 0x000000a665057223 */ /* 0x000fe20000000005 */
[----:B------:R-:W-:Y:S01]  /*73a0*/  SHF.L.U32 R173, R180, 0x10, RZ ;  /* 0x00000010b4ad7819 */ /* 0x000fe200000006ff */
[C---:B------:R-:W-:Y:S01]  /*73b0*/  FMUL R6, R98.reuse, R6 ;  /* 0x0000000662067220 */ /* 0x040fe20000400000 */
[----:B------:R-:W-:Y:S01]  /*73c0*/  F2FP.BF16.F32.PACK_AB R163, R39, R38 ;  /* 0x0000002627a3723e */ /* 0x000fe200000010ff */
[C---:B------:R-:W-:Y:S01]  /*73d0*/  FMUL R7, R98.reuse, R7 ;  /* 0x0000000762077220 */ /* 0x040fe20000400000 */
[C---:B------:R-:W-:Y:S01]  /*73e0*/  FMUL R8, R98.reuse, R8 ;  /* 0x0000000862087220 */ /* 0x040fe20000400000 */
[C---:B------:R-:W-:Y:S01]  /*73f0*/  FFMA R6, R101.reuse, R167, R6 ;  /* 0x000000a765067223 */ /* 0x040fe20000000006 */
[C---:B------:R-:W-:Y:S01]  /*7400*/  FMUL R9, R98.reuse, R9 ;  /* 0x0000000962097220 */ /* 0x040fe20000400000 */
[----:B------:R1:W-:Y:S01]  /*7410*/  STSM.16.M88.4 [R181+0x3200], R160 ;  /* 0x003200a0b5007844 */ /* 0x0003e20000000200 */
[----:B------:R-:W-:Y:S01]  /*7420*/  FFMA R7, R101, R168, R7 ;  /* 0x000000a865077223 */ /* 0x000fe20000000007 */
[----:B------:R-:W-:Y:S01]  /*7430*/  F2FP.BF16.F32.PACK_AB R168, R5, R4 ;  /* 0x0000000405a8723e */ /* 0x000fe200000010ff */
[C---:B------:R-:W-:Y:S01]  /*7440*/  FFMA R8, R101.reuse, R169, R8 ;  /* 0x000000a965087223 */ /* 0x040fe20000000008 */
[C---:B------:R-:W-:Y:S01]  /*7450*/  FFMA R9, R101.reuse, R170, R9 ;  /* 0x000000aa65097223 */ /* 0x040fe20000000009 */
[C---:B------:R-:W-:Y:S01]  /*7460*/  FMUL R10, R98.reuse, R10 ;  /* 0x0000000a620a7220 */ /* 0x040fe20000400000 */
[C---:B------:R-:W-:Y:S01]  /*7470*/  FMUL R11, R98.reuse, R11 ;  /* 0x0000000b620b7220 */ /* 0x040fe20000400000 */
[C---:B------:R-:W-:Y:S01]  /*7480*/  FMUL R12, R98.reuse, R12 ;  /* 0x0000000c620c7220 */ /* 0x040fe20000400000 */
[C---:B------:R-:W-:Y:S01]  /*7490*/  FMUL R13, R98.reuse, R13 ;  /* 0x0000000d620d7220 */ /* 0x040fe20000400000 */
[C---:B------:R-:W-:Y:S01]  /*74a0*/  FFMA R10, R101.reuse, R171, R10 ;  /* 0x000000ab650a7223 */ /* 0x040fe2000000000a */
[C---:B------:R-:W-:Y:S01]  /*74b0*/  FMUL R14, R98.reuse, R14 ;  /* 0x0000000e620e7220 */ /* 0x040fe20000400000 */
[C---:B------:R-:W-:Y:S01]  /*74c0*/  FFMA R11, R101.reuse, R172, R11 ;  /* 0x000000ac650b7223 */ /* 0x040fe2000000000b */
[C---:B------:R-:W-:Y:S01]  /*74d0*/  FMUL R15, R98.reuse, R15 ;  /* 0x0000000f620f7220 */ /* 0x040fe20000400000 */
[C---:B------:R-:W-:Y:S01]  /*74e0*/  FFMA R12, R101.reuse, R173, R12 ;  /* 0x000000ad650c7223 */ /* 0x040fe2000000000c */
[C---:B------:R-:W-:Y:S01]  /*74f0*/  FMUL R16, R98.reuse, R16 ;  /* 0x0000001062107220 */ /* 0x040fe20000400000 */
[----:B------:R-:W-:Y:S01]  /*7500*/  FFMA R13, R101, R174, R13 ;  /* 0x000000ae650d7223 */ /* 0x000fe2000000000d */
[----:B------:R-:W-:Y:S01]  /*7510*/  SHF.L.U32 R179, R183, 0x10, RZ ;  /* 0x00000010b7b37819 */ /* 0x000fe200000006ff */
[C---:B------:R-:W-:Y:S01]  /*7520*/  FMUL R17, R98.reuse, R17 ;  /* 0x0000001162117220 */ /* 0x040fe20000400000 */
[----:B------:R-:W-:Y:S01]  /*7530*/  FFMA R14, R101, R175, R14 ;  /* 0x000000af650e7223 */ /* 0x000fe2000000000e */
[----:B------:R-:W-:Y:S01]  /*7540*/  LOP3.LUT R180, R183, 0xffff0000, RZ, 0xc0, !PT ;  /* 0xffff0000b7b47812 */ /* 0x000fe200078ec0ff */
[C---:B------:R-:W-:Y:S01]  /*7550*/  FMUL R18, R98.reuse, R18 ;  /* 0x0000001262127220 */ /* 0x040fe20000400000 */
[C---:B------:R-:W-:Y:S01]  /*7560*/  FFMA R15, R101.reuse, R176, R15 ;  /* 0x000000b0650f7223 */ /* 0x040fe2000000000f */
[----:B------:R-:W-:Y:S01]  /*7570*/  FMUL R19, R98, R19 ;  /* 0x0000001362137220 */ /* 0x000fe20000400000 */
[C---:B------:R-:W-:Y:S01]  /*7580*/  FFMA R16, R101.reuse, R177, R16 ;  /* 0x000000b165107223 */ /* 0x040fe20000000010 */
[C---:B------:R-:W-:Y:S01]  /*7590*/  FFMA R17, R101.reuse, R178, R17 ;  /* 0x000000b265117223 */ /* 0x040fe20000000011 */
[C---:B------:R-:W-:Y:S01]  /*75a0*/  FFMA R18, R101.reuse, R179, R18 ;  /* 0x000000b365127223 */ /* 0x040fe20000000012 */
[----:B------:R-:W-:Y:S01]  /*75b0*/  FFMA R19, R101, R180, R19 ;  /* 0x000000b465137223 */ /* 0x000fe20000000013 */
[----:B------:R-:W-:Y:S01]  /*75c0*/  F2FP.BF16.F32.PACK_AB R169, R7, R6 ;  /* 0x0000000607a9723e */ /* 0x000fe200000010ff */
[----:B------:R-:W-:Y:S01]  /*75d0*/  UIADD3 UR24, UPT, UPT, UR42, 0x1, URZ ;  /* 0x000000012a187890 */ /* 0x000fe2000fffe0ff */
[----:B------:R-:W-:Y:S01]  /*75e0*/  F2FP.BF16.F32.PACK_AB R170, R9, R8 ;  /* 0x0000000809aa723e */ /* 0x000fe200000010ff */
[----:B------:R-:W-:Y:S01]  /*75f0*/  BSSY.RECONVERGENT B0, `(.L_x_95) ;  /* 0x000002f000007945 */ /* 0x000fe20003800200 */
[----:B------:R-:W-:Y:S02]  /*7600*/  F2FP.BF16.F32.PACK_AB R171, R11, R10 ;  /* 0x0000000a0bab723e */ /* 0x000fe400000010ff */
[----:B------:R-:W-:Y:S02]  /*7610*/  F2FP.BF16.F32.PACK_AB R172, R13, R12 ;  /* 0x0000000c0dac723e */ /* 0x000fe400000010ff */
[----:B------:R-:W-:Y:S01]  /*7620*/  F2FP.BF16.F32.PACK_AB R173, R15, R14 ;  /* 0x0000000e0fad723e */ /* 0x000fe200000010ff */
[----:B------:R1:W-:Y:S01]  /*7630*/  STSM.16.M88.4 [R182+0x4200], R168 ;  /* 0x004200a8b6007844 */ /* 0x0003e20000000200 */
[----:B------:R-:W-:Y:S02]  /*7640*/  F2FP.BF16.F32.PACK_AB R174, R17, R16 ;  /* 0x0000001011ae723e */ /* 0x000fe400000010ff */
[----:B------:R-:W-:Y:S05]  /*7650*/  F2FP.BF16.F32.PACK_AB R175, R19, R18 ;  /* 0x0000001213af723e */ /* 0x000fea00000010ff */
[----:B------:R1:W-:Y:S01]  /*7660*/  STSM.16.M88.4 [R181+0x4200], R172 ;  /* 0x004200acb5007844 */ /* 0x0003e20000000200 */
[----:B------:R-:W-:Y:S01]  /*7670*/  @!PT LDS RZ, [RZ] ;  /* 0x00000000fffff984 */ /* 0x000fe20000000800 */
[----:B------:R-:W-:Y:S01]  /*7680*/  @!PT LDS RZ, [RZ] ;  /* 0x00000000fffff984 */ /* 0x000fe20000000800 */
[----:B------:R-:W-:Y:S01]  /*7690*/  @!PT LDS RZ, [RZ] ;  /* 0x00000000fffff984 */ /* 0x000fe20000000800 */
[----:B------:R-:W-:Y:S01]  /*76a0*/  @!PT LDS RZ, [RZ] ;  /* 0x00000000fffff984 */ /* 0x000fe20000000800 */
[----:B------:R2:W-:Y:S07]  /*76b0*/  MEMBAR.ALL.CTA ;  /* 0x0000000000007992 */ /* 0x0005ee0000008000 */
[----:B--2---:R-:W2:Y:S02]  /*76c0*/  FENCE.VIEW.ASYNC.S ;  /* 0x00000000000073c6 */ /* 0x004ea40000000000 */
[----:B--2---:R-:W-:Y:S06]  /*76d0*/  BAR.SYNC.DEFER_BLOCKING 0x1, 0x80 ;  /* 0x0042000000007b1d */ /* 0x004fec0000010000 */
[----:B------:R-:W-:Y:S05]  /*76e0*/  @P0 BRA `(.L_x_96) ;  /* 0x00000000007c0947 */ /* 0x000fea0003800000 */
[----:B------:R-:W-:Y:S01]  /*76f0*/  R2UR UR13, R195 ;  /* 0x00000000c30d72ca */ /* 0x000fe200000e0000 */
[----:B------:R-:W-:Y:S01]  /*7700*/  UIADD3 UR26, UP0, UPT, UR48, 0x680, URZ ;  /* 0x00000680301a7890 */ /* 0x000fe2000ff1e0ff */
[----:B------:R-:W-:Y:S01]  /*7710*/  R2UR UR14, R205 ;  /* 0x00000000cd0e72ca */ /* 0x000fe200000e0000 */
[----:B------:R-:W-:Y:S02]  /*7720*/  UIMAD UR16, UR42, 0x5000, UR40 ;  /* 0x000050002a1078a4 */ /* 0x000fe4000f8e0228 */
[----:B------:R-:W-:Y:S02]  /*7730*/  UIADD3.X UR27, UPT, UPT, URZ, UR49, URZ, UP0, !UPT ;  /* 0x00000031ff1b7290 */ /* 0x000fe400087fe4ff */
[----:B------:R-:W-:Y:S01]  /*7740*/  UIADD3 UR12, UPT, UPT, UR16, 0x200, URZ ;  /* 0x00000200100c7890 */ /* 0x000fe2000fffe0ff */
[----:B------:R-:W-:Y:S01]  /*7750*/  UMOV UR15, UR36 ;  /* 0x00000024000f7c82 */ /* 0x000fe20008000000 */
[----:B------:R-:W-:Y:S01]  /*7760*/  UIADD3 UR8, UPT, UPT, UR16, 0x1200, URZ ;  /* 0x0000120010087890 */ /* 0x000fe2000fffe0ff */
[----:B------:R-:W-:Y:S03]  /*7770*/  UMOV UR11, UR36 ;  /* 0x00000024000b7c82 */ /* 0x000fe60008000000 */
[----:B------:R-:W-:Y:S02]  /*7780*/  UIMAD UR13, UR13, 0xa0, URZ ;  /* 0x000000a00d0d78a4 */ /* 0x000fe4000f8e02ff */
[----:B------:R-:W-:Y:S02]  /*7790*/  USHF.L.U32 UR14, UR14, 0x6, URZ ;  /* 0x000000060e0e7899 */ /* 0x000fe400080006ff */
[----:B------:R-:W-:Y:S02]  /*77a0*/  UIADD3 UR9, UPT, UPT, UR13, 0x20, URZ ;  /* 0x000000200d097890 */ /* 0x000fe4000fffe0ff */
[----:B------:R-:W-:Y:S02]  /*77b0*/  UIADD3 UR4, UPT, UPT, UR16, 0x2200, URZ ;  /* 0x0000220010047890 */ /* 0x000fe4000fffe0ff */
[----:B------:R-:W-:Y:S01]  /*77c0*/  UIADD3 UR5, UPT, UPT, UR13, 0x40, URZ ;  /* 0x000000400d057890 */ /* 0x000fe2000fffe0ff */
[----:B------:R-:W-:Y:S02]  /*77d0*/  UMOV UR10, UR14 ;  /* 0x0000000e000a7c82 */ /* 0x000fe40008000000 */
[----:B------:R2:W-:Y:S01]  /*77e0*/  UTMASTG.3D [UR12], [UR26] ;  /* 0x0000000c1a0073b5 */ /* 0x0005e20008010000 */
[----:B------:R-:W-:Y:S01]  /*77f0*/  UMOV UR7, UR36 ;  /* 0x0000002400077c82 */ /* 0x000fe20008000000 */
[----:B------:R-:W-:Y:S01]  /*7800*/  UMOV UR6, UR14 ;  /* 0x0000000e00067c82 */ /* 0x000fe20008000000 */
[----:B------:R-:W-:Y:S02]  /*7810*/  UIADD3 UR20, UPT, UPT, UR16, 0x3200, URZ ;  /* 0x0000320010147890 */ /* 0x000fe4000fffe0ff */
[----:B------:R-:W-:Y:S01]  /*7820*/  UIADD3 UR21, UPT, UPT, UR13, 0x60, URZ ;  /* 0x000000600d157890 */ /* 0x000fe2000fffe0ff */
[----:B------:R-:W-:Y:S01]  /*7830*/  UMOV UR23, UR36 ;  /* 0x0000002400177c82 */ /* 0x000fe20008000000 */
[----:B------:R2:W-:Y:S01]  /*7840*/  UTMASTG.3D [UR8], [UR26] ;  /* 0x000000081a0073b5 */ /* 0x0005e20008010000 */
[----:B------:R-:W-:Y:S01]  /*7850*/  UMOV UR22, UR14 ;  /* 0x0000000e00167c82 */ /* 0x000fe20008000000 */
[----:B------:R-:W-:Y:S02]  /*7860*/  UIADD3 UR16, UPT, UPT, UR16, 0x4200, URZ ;  /* 0x0000420010107890 */ /* 0x000fe4000fffe0ff */
[----:B------:R-:W-:Y:S01]  /*7870*/  UIADD3 UR17, UPT, UPT, UR13, 0x80, URZ ;  /* 0x000000800d117890 */ /* 0x000fe2000fffe0ff */
[----:B------:R-:W-:Y:S01]  /*7880*/  UMOV UR19, UR36 ;  /* 0x0000002400137c82 */ /* 0x000fe20008000000 */
[----:B------:R-:W-:Y:S01]  /*7890*/  UMOV UR18, UR14 ;  /* 0x0000000e00127c82 */ /* 0x000fe20008000000 */
[----:B------:R2:W-:Y:S01]  /*78a0*/  UTMASTG.3D [UR4], [UR26] ;  /* 0x000000041a0073b5 */ /* 0x0005e20008010000 */
[----:B------:R2:W-:Y:S05]  /*78b0*/  UTMASTG.3D [UR20], [UR26] ;  /* 0x000000141a0073b5 */ /* 0x0005ea0008010000 */
[----:B------:R2:W-:Y:S02]  /*78c0*/  UTMASTG.3D [UR16], [UR26] ;  /* 0x000000101a0073b5 */ /* 0x0005e40008010000 */
[----:B--2---:R0:W-:Y:S02]  /*78d0*/  UTMACMDFLUSH ;  /* 0x00000000000079b7 */ /* 0x0041e40000000000 */
.L_x_96:
[----:B------:R-:W-:Y:S05]  /*78e0*/  BSYNC.RECONVERGENT B0 ;  /* 0x0000000000007941 */ /* 0x000fea0003800200 */
.L_x_95:
[----:B------:R-:W-:Y:S04]  /*78f0*/  BSSY.RECONVERGENT B0, `(.L_x_97) ;  /* 0x0000003000007945 */ /* 0x000fe80003800200 */
[----:B------:R-:W-:Y:S05]  /*7900*/  @P0 BRA `(.L_x_98) ;  /* 0x0000000000040947 */ /* 0x000fea0003800000 */
[----:B------:R-:W-:Y:S04]  /*7910*/  DEPBAR.LE SB0, 0x0 ;  /* 0x000080000000791a */ /* 0x000fe80000000000 */
.L_x_98:
[----:B------:R-:W-:Y:S05]  /*7920*/  BSYNC.RECONVERGENT B0 ;  /* 0x0000000000007941 */ /* 0x000fea0003800200 */
.L_x_97:
[----:B------:R-:W-:Y:S01]  /*7930*/  BAR.SYNC.DEFER_BLOCKING 0x1, 0x80 ;  /* 0x0042000000007b1d */ /* 0x000fe20000010000 */
[----:B------:R-:W-:Y:S01]  /*7940*/  UIADD3 UR41, UPT, UPT, UR41, 0x1, URZ ;  /* 0x0000000129297890 */ /* 0x000fe2000fffe0ff */
[----:B------:R-:W-:Y:S03]  /*7950*/  IADD3 R96, PT, PT, R96, 0x1, RZ ;  /* 0x0000000160607810 */ /* 0x000fe60007ffe0ff */
[----:B------:R-:W-:Y:S09]  /*7960*/  UISETP.NE.AND UP0, UPT, UR41, URZ, UPT ;  /* 0x000000ff2900728c */ /* 0x000ff2000bf05270 */
[----:B------:R-:W-:Y:S05]  /*7970*/  BRA.U !UP0, `(.L_x_99) ;  /* 0x0000000108287547 */ /* 0x000fea000b800000 */
[----:B------:R-:W-:Y:S01]  /*7980*/  ISETP.NE.AND P0, PT, R221, RZ, PT ;  /* 0x000000ffdd00720c */ /* 0x000fe20003f05270 */
[----:B------:R-:W-:Y:S11]  /*7990*/  IMAD.U32 R0, RZ, RZ, UR37 ;  /* 0x00000025ff007e24 */ /* 0x000ff6000f8e00ff */
[----:B------:R-:W-:Y:S01]  /*79a0*/  @!UPT UIADD3 URZ, UPT, UPT, URZ, URZ, URZ ;  /* 0x000000fffffff290 */ /* 0x000fe2000fffe0ff */
[C---:B------:R-:W-:Y:S01]  /*79b0*/  @P0 LEA R3, R213.reuse, UR40, 0x3 ;  /* 0x00000028d5030c11 */ /* 0x040fe2000f8e18ff */
[----:B------:R-:W-:Y:S04]  /*79c0*/  VIADD R213, R213, 0x1 ;  /* 0x00000001d5d57836 */ /* 0x000fe80000000000 */
[----:B------:R-:W-:Y:S05]  /*79d0*/  @P0 VIADD R3, R3, 0x40 ;  /* 0x0000004003030836 */ /* 0x000fea0000000000 */
[----:B------:R-:W-:Y:S04]  /*79e0*/  @P0 PRMT R0, R0, 0x654, R3 ;  /* 0x0000065400000816 */ /* 0x000fe80000000003 */
[----:B------:R2:W-:Y:S01]  /*79f0*/  @P0 SYNCS.ARRIVE.TRANS64.RED.A1T0 RZ, [R0+URZ], RZ ;  /* 0x000000ff00ff09a7 */ /* 0x0005e200081004ff */
[C---:B------:R-:W-:Y:S04]  /*7a00*/  ISETP.NE.AND P0, PT, R213.reuse, 0x2, PT ;  /* 0x00000002d500780c */ /* 0x040fe80003f05270 */
[----:B------:R-:W-:Y:S09]  /*7a10*/  SEL R213, R213, RZ, P0 ;  /* 0x000000ffd5d57207 */ /* 0x000ff20000000000 */
.L_x_99:
[----:B------:R-:W-:Y:S01]  /*7a20*/  ISETP.NE.AND P2, PT, R219, RZ, PT ;  /* 0x000000ffdb00720c */ /* 0x000fe20003f45270 */
[----:B------:R-:W-:Y:S01]  /*7a30*/  UISETP.NE.AND UP0, UPT, UR24, 0x2, UPT ;  /* 0x000000021800788c */ /* 0x000fe2000bf05270 */
[----:B------:R-:W-:Y:S01]  /*7a40*/  ISETP.NE.AND P0, PT, R220, 0x2, PT ;  /* 0x00000002dc00780c */ /* 0x000fe20003f05270 */
[----:B------:R-:W-:Y:S01]  /*7a50*/  IMAD.IADD R195, R95, 0x1, R194 ;  /* 0x000000015fc37824 */ /* 0x000fe200078e02c2 */
[----:B------:R-:W-:Y:S01]  /*7a60*/  ISETP.NE.AND P1, PT, R96, 0x4, PT ;  /* 0x000000046000780c */ /* 0x000fe20003f25270 */
[----:B------:R-:W-:Y:S01]  /*7a70*/  USEL UR4, URZ, 0x1, UP0 ;  /* 0x00000001ff047887 */ /* 0x000fe20008000000 */
[----:B------:R-:W-:Y:S01]  /*7a80*/  SEL R3, RZ, 0x1, P0 ;  /* 0x00000001ff037807 */ /* 0x000fe20000000000 */
[----:B------:R-:W-:Y:S01]  /*7a90*/  USEL UR42, UR24, URZ, UP0 ;  /* 0x000000ff182a7287 */ /* 0x000fe20008000000 */
[----:B--2---:R-:W-:Y:S01]  /*7aa0*/  SEL R0, RZ, 0x1, P1 ;  /* 0x00000001ff007807 */ /* 0x004fe20000800000 */
[----:B------:R-:W-:Y:S01]  /*7ab0*/  IMAD.IADD R205, R97, 0x1, R204 ;  /* 0x0000000161cd7824 */ /* 0x000fe200078e02cc */
[----:B------:R-:W-:Y:S02]  /*7ac0*/  LOP3.LUT R214, R214, R3, RZ, 0x3c, !PT ;  /* 0x00000003d6d67212 */ /* 0x000fe400078e3cff */
[----:B------:R-:W-:Y:S02]  /*7ad0*/  LOP3.LUT R216, R216, UR4, RZ, 0x3c, !PT ;  /* 0x00000004d8d87c12 */ /* 0x000fe4000f8e3cff */
[----:B------:R-:W-:Y:S02]  /*7ae0*/  @P2 R2UR UR36, R212 ;  /* 0x00000000d42422ca */ /* 0x000fe400000e0000 */
[----:B------:R-:W-:Y:S02]  /*7af0*/  LOP3.LUT R215, R215, R0, RZ, 0x3c, !PT ;  /* 0x00000000d7d77212 */ /* 0x000fe400078e3cff */
[----:B------:R-:W-:Y:S02]  /*7b00*/  SEL R220, R220, RZ, P0 ;  /* 0x000000ffdcdc7207 */ /* 0x000fe40000000000 */
[----:B------:R-:W-:Y:S01]  /*7b10*/  SEL R96, R96, RZ, P1 ;  /* 0x000000ff60607207 */ /* 0x000fe20000800000 */
[----:B------:R-:W-:Y:S08]  /*7b20*/  @P2 BRA `(.L_x_100) ;  /* 0xffffffd0006c2947 */ /* 0x000ff0000383ffff */
[----:B------:R-:W-:-:S09]  /*7b30*/  UISETP.NE.AND UP0, UPT, UR44, URZ, UPT ;  /* 0x000000ff2c00728c */ /* 0x000fd2000bf05270 */
[----:B------:R-:W-:Y:S05]  /*7b40*/  BRA.U !UP0, `(.L_x_101) ;  /* 0x0000000108487547 */ /* 0x000fea000b800000 */
[----:B------:R-:W2:Y:S02]  /*7b50*/  LDCU.64 UR4, c[0x0][0x890] ;  /* 0x00011200ff0477ac */ /* 0x000ea40008000a00 */
[----:B--2---:R-:W-:-:S04]  /*7b60*/  UISETP.NE.U32.AND UP0, UPT, UR4, URZ, UPT ;  /* 0x000000ff0400728c */ /* 0x004fc8000bf05070 */
[----:B------:R-:W-:-:S09]  /*7b70*/  UISETP.NE.AND.EX UP0, UPT, UR5, URZ, UPT, UP0 ;  /* 0x000000ff0500728c */ /* 0x000fd2000bf05300 */
[----:B------:R-:W-:Y:S05]  /*7b80*/  BRA.U UP0, `(.L_x_102) ;  /* 0x00000001000c7547 */ /* 0x000fea000b800000 */
[----:B------:R-:W-:-:S13]  /*7b90*/  FSETP.NEU.AND P0, PT, R101, RZ, PT ;  /* 0x000000ff6500720b */ /* 0x000fda0003f0d000 */
[----:B------:R-:W-:Y:S05]  /*7ba0*/  @!P0 EXIT ;  /* 0x000000000000894d */ /* 0x000fea0003800000 */
[----:B------:R-:W-:Y:S05]  /*7bb0*/  BRA `(.L_x_101) ;  /* 0x00000000002c7947 */ /* 0x000fea0003800000 */
.L_x_102:
[----:B------:R-:W-:Y:S01]  /*7bc0*/  LOP3.LUT P0, RZ, R206, 0xff, RZ, 0xc0, !PT ;  /* 0x000000ffceff7812 */ /* 0x000fe2000780c0ff */
[----:B------:R-:W-:-:S12]  /*7bd0*/  BSSY.RECONVERGENT B0, `(.L_x_101) ;  /* 0x0000009000007945 */ /* 0x000fd80003800200 */
[----:B------:R-:W-:Y:S05]  /*7be0*/  @P0 BRA `(.L_x_103) ;  /* 0x0000000000140947 */ /* 0x000fea0003800000 */
[----:B------:R-:W2:Y:S02]  /*7bf0*/  LDCU.64 UR4, c[0x0][0x888] ;  /* 0x00011100ff0477ac */ /* 0x000ea40008000a00 */
[----:B--2---:R-:W-:-:S04]  /*7c00*/  ISETP.NE.U32.AND P0, PT, RZ, UR4, PT ;  /* 0x00000004ff007c0c */ /* 0x004fc8000bf05070 */
[----:B------:R-:W-:-:S13]  /*7c10*/  ISETP.NE.AND.EX P0, PT, RZ, UR5, PT, P0 ;  /* 0x00000005ff007c0c */ /* 0x000fda000bf05300 */
[----:B------:R-:W-:Y:S05]  /*7c20*/  @!P0 EXIT ;  /* 0x000000000000894d */ /* 0x000fea0003800000 */
[----:B------:R-:W-:Y:S05]  /*7c30*/  BRA `(.L_x_104) ;  /* 0x0000000000087947 */ /* 0x000fea0003800000 */
.L_x_103:
[----:B------:R-:W-:-:S13]  /*7c40*/  FSETP.NEU.AND P0, PT, R101, RZ, PT ;  /* 0x000000ff6500720b */ /* 0x000fda0003f0d000 */
[----:B------:R-:W-:Y:S05]  /*7c50*/  @!P0 EXIT ;  /* 0x000000000000894d */ /* 0x000fea0003800000 */
.L_x_104:
[----:B------:R-:W-:Y:S05]  /*7c60*/  BSYNC.RECONVERGENT B0 ;  /* 0x0000000000007941 */ /* 0x000fea0003800200 */
.L_x_101:
[----:B------:R-:W-:-:S04]  /*7c70*/  DEPBAR.LE SB0, 0x0 ;  /* 0x000080000000791a */ /* 0x000fc80000000000 */
[----:B------:R-:W-:Y:S05]  /*7c80*/  EXIT ;  /* 0x000000000000794d */ /* 0x000fea0003800000 */
.L_x_19:
[----:B--2---:R2:W1:Y:S02]  /*7c90*/  SYNCS.PHASECHK.TRANS64.TRYWAIT P0, [R3+URZ+0xd0], R2 ;  /* 0x0000d002030075a7 */ /* 0x00446400080011ff */
[----:B-1----:R-:W-:Y:S05]  /*7ca0*/  @!P0 NANOSLEEP.SYNCS 0x989680 ;  /* 0x009896800000895d */ /* 0x002fea0003900000 */
[----:B------:R-:W1:Y:S02]  /*7cb0*/  @!P0 SYNCS.PHASECHK.TRANS64 P0, [R3+URZ+0xd0], R2 ;  /* 0x0000d002030085a7 */ /* 0x000e6400080010ff */
[----:B-1----:R-:W-:Y:S05]  /*7cc0*/  @!P0 BRA `(.L_x_19) ;  /* 0xfffffffc00f08947 */ /* 0x002fea000383ffff */
[----:B------:R-:W-:Y:S05]  /*7cd0*/  BRA `(.L_x_105) ;  /* 0xffffff98002c7947 */ /* 0x000fea000383ffff */
.L_x_22:
[----:B-1----:R-:W-:Y:S07]  /*7ce0*/  MOV R2, UR33 ;  /* 0x0000002100027c02 */ /* 0x002fee0008000f00 */
.L_x_106:
[----:B-1----:R1:W2:Y:S02]  /*7cf0*/  SYNCS.PHASECHK.TRANS64.TRYWAIT P0, [R2+URZ+0x18], R5 ;  /* 0x00001805020075a7 */ /* 0x0022a400080011ff */
[----:B--2---:R-:W-:Y:S05]  /*7d00*/  @!P0 NANOSLEEP.SYNCS 0x989680 ;  /* 0x009896800000895d */ /* 0x004fea0003900000 */
[----:B------:R-:W2:Y:S02]  /*7d10*/  @!P0 SYNCS.PHASECHK.TRANS64 P0, [R2+URZ+0x18], R5 ;  /* 0x00001805020085a7 */ /* 0x000ea400080010ff */
[----:B--2---:R-:W-:Y:S05]  /*7d20*/  @!P0 BRA `(.L_x_106) ;  /* 0xfffffffc00f08947 */ /* 0x004fea000383ffff */
[----:B------:R-:W-:Y:S05]  /*7d30*/  BRA `(.L_x_21) ;  /* 0xffffff98007c7947 */ /* 0x000fea000383ffff */
.L_x_28:
[----:B-1----:R-:W-:Y:S07]  /*7d40*/  MOV R2, UR33 ;  /* 0x0000002100027c02 */ /* 0x002fee0008000f00 */
.L_x_107:
[----:B-1----:R1:W2:Y:S02]  /*7d50*/  SYNCS.PHASECHK.TRANS64.TRYWAIT P0, [R2+URZ+0x18], R5 ;  /* 0x00001805020075a7 */ /* 0x0022a400080011ff */
[----:B--2---:R-:W-:Y:S05]  /*7d60*/  @!P0 NANOSLEEP.SYNCS 0x989680 ;  /* 0x009896800000895d */ /* 0x004fea0003900000 */
[----:B------:R-:W2:Y:S02]  /*7d70*/  @!P0 SYNCS.PHASECHK.TRANS64 P0, [R2+URZ+0x18], R5 ;  /* 0x00001805020085a7 */ /* 0x000ea400080010ff */
[----:B--2---:R-:W-:Y:S05]  /*7d80*/  @!P0 BRA `(.L_x_107) ;  /* 0xfffffffc00f08947 */ /* 0x004fea000383ffff */
[----:B------:R-:W-:Y:S05]  /*7d90*/  BRA `(.L_x_27) ;  /* 0xffffff9c00547947 */ /* 0x000fea000383ffff */
.L_x_32:
[----:B-1----:R1:W2:Y:S02]  /*7da0*/  SYNCS.PHASECHK.TRANS64.TRYWAIT P0, [R2+URZ+0x60], R3 ;  /* 0x00006003020075a7 */ /* 0x0022a400080011ff */
[----:B--2---:R-:W-:Y:S05]  /*7db0*/  @!P0 NANOSLEEP.SYNCS 0x989680 ;  /* 0x009896800000895d */ /* 0x004fea0003900000 */
[----:B------:R-:W2:Y:S02]  /*7dc0*/  @!P0 SYNCS.PHASECHK.TRANS64 P0, [R2+URZ+0x60], R3 ;  /* 0x00006003020085a7 */ /* 0x000ea400080010ff */
[----:B--2---:R-:W-:Y:S05]  /*7dd0*/  @!P0 BRA `(.L_x_32) ;  /* 0xfffffffc00f08947 */ /* 0x004fea000383ffff */
[----:B------:R-:W-:Y:S05]  /*7de0*/  BRA `(.L_x_108) ;  /* 0xffffffa0000c7947 */ /* 0x000fea000383ffff */
.L_x_36:
[----:B----4-:R-:W-:-:S07]  /*7df0*/  MOV R0, UR5 ;  /* 0x0000000500007c02 */ /* 0x010fce0008000f00 */
.L_x_109:
[----:B-1----:R1:W2:Y:S02]  /*7e00*/  SYNCS.PHASECHK.TRANS64.TRYWAIT P0, [R0+URZ], R3 ;  /* 0x00000003000075a7 */ /* 0x0022a400080011ff */
[----:B--2---:R-:W-:Y:S05]  /*7e10*/  @!P0 NANOSLEEP.SYNCS 0x989680 ;  /* 0x009896800000895d */ /* 0x004fea0003900000 */
[----:B------:R-:W2:Y:S02]  /*7e20*/  @!P0 SYNCS.PHASECHK.TRANS64 P0, [R0+URZ], R3 ;  /* 0x00000003000085a7 */ /* 0x000ea400080010ff */
[----:B--2---:R-:W-:Y:S05]  /*7e30*/  @!P0 BRA `(.L_x_109) ;  /* 0xfffffffc00f08947 */ /* 0x004fea000383ffff */
[----:B------:R-:W-:Y:S05]  /*7e40*/  BRA `(.L_x_110) ;  /* 0xffffffa4007c7947 */ /* 0x000fea000383ffff */
.L_x_37:
[----:B----4-:R-:W-:-:S07]  /*7e50*/  MOV R0, UR5 ;  /* 0x0000000500007c02 */ /* 0x010fce0008000f00 */
.L_x_111:
[----:B-1----:R1:W2:Y:S02]  /*7e60*/  SYNCS.PHASECHK.TRANS64.TRYWAIT P0, [R0+URZ], R3 ;  /* 0x00000003000075a7 */ /* 0x0022a400080011ff */
[----:B--2---:R-:W-:Y:S05]  /*7e70*/  @!P0 NANOSLEEP.SYNCS 0x989680 ;  /* 0x009896800000895d */ /* 0x004fea0003900000 */
[----:B------:R-:W2:Y:S02]  /*7e80*/  @!P0 SYNCS.PHASECHK.TRANS64 P0, [R0+URZ], R3 ;  /* 0x00000003000085a7 */ /* 0x000ea400080010ff */
[----:B--2---:R-:W-:Y:S05]  /*7e90*/  @!P0 BRA `(.L_x_111) ;  /* 0xfffffffc00f08947 */ /* 0x004fea000383ffff */
[----:B------:R-:W-:Y:S05]  /*7ea0*/  BRA `(.L_x_112) ;  /* 0xffffffa400887947 */ /* 0x000fea000383ffff */
.L_x_40:
[----:B-1----:R1:W2:Y:S02]  /*7eb0*/  SYNCS.PHASECHK.TRANS64.TRYWAIT P0, [R0+URZ+0xc0], R5 ;  /* 0x0000c005000075a7 */ /* 0x0022a400080011ff */
[----:B--2---:R-:W-:Y:S05]  /*7ec0*/  @!P0 NANOSLEEP.SYNCS 0x989680 ;  /* 0x009896800000895d */ /* 0x004fea0003900000 */
[----:B------:R-:W2:Y:S02]  /*7ed0*/  @!P0 SYNCS.PHASECHK.TRANS64 P0, [R0+URZ+0xc0], R5 ;  /* 0x0000c005000085a7 */ /* 0x000ea400080010ff */
[----:B--2---:R-:W-:Y:S05]  /*7ee0*/  @!P0 BRA `(.L_x_40) ;  /* 0xfffffffc00f08947 */ /* 0x004fea000383ffff */
[----:B------:R-:W-:Y:S05]  /*7ef0*/  BRA `(.L_x_113) ;  /* 0xffffffa400e47947 */ /* 0x000fea000383ffff */
.L_x_41:
[----:B------:R-:W-:-:S07]  /*7f00*/  MOV R0, UR5 ;  /* 0x0000000500007c02 */ /* 0x000fce0008000f00 */
.L_x_114:
[----:B-1----:R1:W2:Y:S02]  /*7f10*/  SYNCS.PHASECHK.TRANS64.TRYWAIT P0, [R0+URZ+0x70], R5 ;  /* 0x00007005000075a7 */ /* 0x0022a400080011ff */
[----:B--2---:R-:W-:Y:S05]  /*7f20*/  @!P0 NANOSLEEP.SYNCS 0x989680 ;  /* 0x009896800000895d */ /* 0x004fea0003900000 */
[----:B------:R-:W2:Y:S02]  /*7f30*/  @!P0 SYNCS.PHASECHK.TRANS64 P0, [R0+URZ+0x70], R5 ;  /* 0x00007005000085a7 */ /* 0x000ea400080010ff */
[----:B--2---:R-:W-:Y:S05]  /*7f40*/  @!P0 BRA `(.L_x_114) ;  /* 0xfffffffc00f08947 */ /* 0x004fea000383ffff */
[----:B------:R-:W-:Y:S05]  /*7f50*/  BRA `(.L_x_115) ;  /* 0xffffffa400f47947 */ /* 0x000fea000383ffff */
.L_x_42:
[----:B-1----:R1:W2:Y:S02]  /*7f60*/  SYNCS.PHASECHK.TRANS64.TRYWAIT P1, [R0+URZ+0x60], R5 ;  /* 0x00006005000075a7 */ /* 0x0022a400080211ff */
[----:B--2---:R-:W-:Y:S05]  /*7f70*/  @!P1 NANOSLEEP.SYNCS 0x989680 ;  /* 0x009896800000995d */ /* 0x004fea0003900000 */
[----:B------:R-:W2:Y:S02]  /*7f80*/  @!P1 SYNCS.PHASECHK.TRANS64 P1, [R0+URZ+0x60], R5 ;  /* 0x00006005000095a7 */ /* 0x000ea400080210ff */
[----:B--2---:R-:W-:Y:S05]  /*7f90*/  @!P1 BRA `(.L_x_42) ;  /* 0xfffffffc00f09947 */ /* 0x004fea000383ffff */
[----:B------:R-:W-:Y:S05]  /*7fa0*/  BRA `(.L_x_116) ;  /* 0xffffffa800247947 */ /* 0x000fea000383ffff */
.L_x_45:
[----:B------:R-:W-:-:S07]  /*7fb0*/  MOV R0, UR5 ;  /* 0x0000000500007c02 */ /* 0x000fce0008000f00 */
.L_x_117:
[----:B-1----:R1:W2:Y:S02]  /*7fc0*/  SYNCS.PHASECHK.TRANS64.TRYWAIT P0, [R0+URZ+0x70], R3 ;  /* 0x00007003000075a7 */ /* 0x0022a400080011ff */
[----:B--2---:R-:W-:Y:S05]  /*7fd0*/  @!P0 NANOSLEEP.SYNCS 0x989680 ;  /* 0x009896800000895d */ /* 0x004fea0003900000 */
[----:B------:R-:W2:Y:S02]  /*7fe0*/  @!P0 SYNCS.PHASECHK.TRANS64 P0, [R0+URZ+0x70], R3 ;  /* 0x00007003000085a7 */ /* 0x000ea400080010ff */
[----:B--2---:R-:W-:Y:S05]  /*7ff0*/  @!P0 BRA `(.L_x_117) ;  /* 0xfffffffc00f08947 */ /* 0x004fea000383ffff */
[----:B------:R-:W-:Y:S05]  /*8000*/  BRA `(.L_x_44) ;  /* 0xffffffa800787947 */ /* 0x000fea000383ffff */
.L_x_52:
[----:B-1----:R1:W2:Y:S02]  /*8010*/  SYNCS.PHASECHK.TRANS64.TRYWAIT P1, [R0+URZ+0x60], R5 ;  /* 0x00006005000075a7 */ /* 0x0022a400080211ff */
[----:B--2---:R-:W-:Y:S05]  /*8020*/  @!P1 NANOSLEEP.SYNCS 0x989680 ;  /* 0x009896800000995d */ /* 0x004fea0003900000 */
[----:B------:R-:W2:Y:S02]  /*8030*/  @!P1 SYNCS.PHASECHK.TRANS64 P1, [R0+URZ+0x60], R5 ;  /* 0x00006005000095a7 */ /* 0x000ea400080210ff */
[----:B--2---:R-:W-:Y:S05]  /*8040*/  @!P1 BRA `(.L_x_52) ;  /* 0xfffffffc00f09947 */ /* 0x004fea000383ffff */
[----:B------:R-:W-:Y:S05]  /*8050*/  BRA `(.L_x_118) ;  /* 0xffffffb000087947 */ /* 0x000fea000383ffff */
.L_x_53:
[----:B------:R-:W-:-:S07]  /*8060*/  MOV R3, UR14 ;  /* 0x0000000e00037c02 */ /* 0x000fce0008000f00 */
.L_x_119:
[----:B-1----:R1:W2:Y:S02]  /*8070*/  SYNCS.PHASECHK.TRANS64.TRYWAIT P0, [R3+URZ+0xa0], R0 ;  /* 0x0000a000030075a7 */ /* 0x0022a400080011ff */
[----:B--2---:R-:W-:Y:S05]  /*8080*/  @!P0 NANOSLEEP.SYNCS 0x989680 ;  /* 0x009896800000895d */ /* 0x004fea0003900000 */
[----:B------:R-:W2:Y:S02]  /*8090*/  @!P0 SYNCS.PHASECHK.TRANS64 P0, [R3+URZ+0xa0], R0 ;  /* 0x0000a000030085a7 */ /* 0x000ea400080010ff */
[----:B--2---:R-:W-:Y:S05]  /*80a0*/  @!P0 BRA `(.L_x_119) ;  /* 0xfffffffc00f08947 */ /* 0x004fea000383ffff */
[----:B------:R-:W-:Y:S05]  /*80b0*/  BRA `(.L_x_120) ;  /* 0xffffffb000547947 */ /* 0x000fea000383ffff */
.L_x_56:
[----:B------:R-:W-:Y:S07]  /*80c0*/  MOV R0, UR19 ;  /* 0x0000001300007c02 */ /* 0x000fee0008000f00 */
.L_x_121:
[----:B-1----:R1:W2:Y:S02]  /*80d0*/  SYNCS.PHASECHK.TRANS64.TRYWAIT P0, [R0+URZ], R3 ;  /* 0x00000003000075a7 */ /* 0x0022a400080011ff */
[----:B--2---:R-:W-:Y:S05]  /*80e0*/  @!P0 NANOSLEEP.SYNCS 0x989680 ;  /* 0x009896800000895d */ /* 0x004fea0003900000 */
[----:B------:R-:W2:Y:S02]  /*80f0*/  @!P0 SYNCS.PHASECHK.TRANS64 P0, [R0+URZ], R3 ;  /* 0x00000003000085a7 */ /* 0x000ea400080010ff */
[----:B--2---:R-:W-:Y:S05]  /*8100*/  @!P0 BRA `(.L_x_121) ;  /* 0xfffffffc00f08947 */ /* 0x004fea000383ffff */
[----:B------:R-:W-:Y:S05]  /*8110*/  BRA `(.L_x_55) ;  /* 0xffffffb000707947 */ /* 0x000fea000383ffff */
.L_x_59:
[----:B------:R-:W-:-:S07]  /*8120*/  MOV R0, UR5 ;  /* 0x0000000500007c02 */ /* 0x000fce0008000f00 */
.L_x_122:
[----:B--2---:R2:W3:Y:S02]  /*8130*/  SYNCS.PHASECHK.TRANS64.TRYWAIT P0, [R0+URZ], R3 ;  /* 0x00000003000075a7 */ /* 0x0044e400080011ff */
[----:B---3--:R-:W-:Y:S05]  /*8140*/  @!P0 NANOSLEEP.SYNCS 0x989680 ;  /* 0x009896800000895d */ /* 0x008fea0003900000 */
[----:B------:R-:W3:Y:S02]  /*8150*/  @!P0 SYNCS.PHASECHK.TRANS64 P0, [R0+URZ], R3 ;  /* 0x00000003000085a7 */ /* 0x000ee400080010ff */
[----:B---3--:R-:W-:Y:S05]  /*8160*/  @!P0 BRA `(.L_x_122) ;  /* 0xfffffffc00f08947 */ /* 0x008fea000383ffff */
[----:B------:R-:W-:Y:S05]  /*8170*/  BRA `(.L_x_123) ;  /* 0xffffffb4009c7947 */ /* 0x000fea000383ffff */
.L_x_60:
[----:B------:R-:W-:-:S07]  /*8180*/  MOV R0, UR5 ;  /* 0x0000000500007c02 */ /* 0x000fce0008000f00 */
.L_x_124:
[----:B--2---:R2:W3:Y:S02]  /*8190*/  SYNCS.PHASECHK.TRANS64.TRYWAIT P0, [R0+URZ], R3 ;  /* 0x00000003000075a7 */ /* 0x0044e400080011ff */
[----:B---3--:R-:W-:Y:S05]  /*81a0*/  @!P0 NANOSLEEP.SYNCS 0x989680 ;  /* 0x009896800000895d */ /* 0x008fea0003900000 */
[----:B------:R-:W3:Y:S02]  /*81b0*/  @!P0 SYNCS.PHASECHK.TRANS64 P0, [R0+URZ], R3 ;  /* 0x00000003000085a7 */ /* 0x000ee400080010ff */
[----:B---3--:R-:W-:Y:S05]  /*81c0*/  @!P0 BRA `(.L_x_124) ;  /* 0xfffffffc00f08947 */ /* 0x008fea000383ffff */
[----:B------:R-:W-:Y:S05]  /*81d0*/  BRA `(.L_x_125) ;  /* 0xffffffb400a87947 */ /* 0x000fea000383ffff */
.L_x_61:
[----:B------:R-:W-:-:S07]  /*81e0*/  MOV R0, UR5 ;  /* 0x0000000500007c02 */ /* 0x000fce0008000f00 */
.L_x_126:
[----:B--2---:R2:W3:Y:S02]  /*81f0*/  SYNCS.PHASECHK.TRANS64.TRYWAIT P0, [R0+URZ], R3 ;  /* 0x00000003000075a7 */ /* 0x0044e400080011ff */
[----:B---3--:R-:W-:Y:S05]  /*8200*/  @!P0 NANOSLEEP.SYNCS 0x989680 ;  /* 0x009896800000895d */ /* 0x008fea0003900000 */
[----:B------:R-:W3:Y:S02]  /*8210*/  @!P0 SYNCS.PHASECHK.TRANS64 P0, [R0+URZ], R3 ;  /* 0x00000003000085a7 */ /* 0x000ee400080010ff */
[----:B---3--:R-:W-:Y:S05]  /*8220*/  @!P0 BRA `(.L_x_126) ;  /* 0xfffffffc00f08947 */ /* 0x008fea000383ffff */
[----:B------:R-:W-:Y:S05]  /*8230*/  BRA `(.L_x_127) ;  /* 0xffffffb400b47947 */ /* 0x000fea000383ffff */
.L_x_62:
[----:B------:R-:W-:-:S07]  /*8240*/  MOV R0, UR6 ;  /* 0x0000000600007c02 */ /* 0x000fce0008000f00 */
.L_x_128:
[----:B--2---:R2:W3:Y:S02]  /*8250*/  SYNCS.PHASECHK.TRANS64.TRYWAIT P0, [R0+URZ], R3 ;  /* 0x00000003000075a7 */ /* 0x0044e400080011ff */
[----:B---3--:R-:W-:Y:S05]  /*8260*/  @!P0 NANOSLEEP.SYNCS 0x989680 ;  /* 0x009896800000895d */ /* 0x008fea0003900000 */
[----:B------:R-:W3:Y:S02]  /*8270*/  @!P0 SYNCS.PHASECHK.TRANS64 P0, [R0+URZ], R3 ;  /* 0x00000003000085a7 */ /* 0x000ee400080010ff */
[----:B---3--:R-:W-:Y:S05]  /*8280*/  @!P0 BRA `(.L_x_128) ;  /* 0xfffffffc00f08947 */ /* 0x008fea000383ffff */
[----:B------:R-:W-:Y:S05]  /*8290*/  BRA `(.L_x_129) ;  /* 0xffffffb400c07947 */ /* 0x000fea000383ffff */
.L_x_67:
[----:B--2---:R2:W3:Y:S02]  /*82a0*/  SYNCS.PHASECHK.TRANS64.TRYWAIT P0, [R0+URZ+0x60], R3 ;  /* 0x00006003000075a7 */ /* 0x0044e400080011ff */
[----:B---3--:R-:W-:Y:S05]  /*82b0*/  @!P0 NANOSLEEP.SYNCS 0x989680 ;  /* 0x009896800000895d */ /* 0x008fea0003900000 */
[----:B------:R-:W3:Y:S02]  /*82c0*/  @!P0 SYNCS.PHASECHK.TRANS64 P0, [R0+URZ+0x60], R3 ;  /* 0x00006003000085a7 */ /* 0x000ee400080010ff */
[----:B---3--:R-:W-:Y:S05]  /*82d0*/  @!P0 BRA `(.L_x_67) ;  /* 0xfffffffc00f08947 */ /* 0x008fea000383ffff */
[----:B------:R-:W-:Y:S05]  /*82e0*/  BRA `(.L_x_130) ;  /* 0xffffffb800bc7947 */ /* 0x000fea000383ffff */
.L_x_70:
[----:B------:R-:W-:Y:S07]  /*82f0*/  MOV R0, UR4 ;  /* 0x0000000400007c02 */ /* 0x000fee0008000f00 */
.L_x_131:
[----:B--2---:R2:W3:Y:S02]  /*8300*/  SYNCS.PHASECHK.TRANS64.TRYWAIT P0, [R0+URZ+0x58], R3 ;  /* 0x00005803000075a7 */ /* 0x0044e400080011ff */
[----:B---3--:R-:W-:Y:S05]  /*8310*/  @!P0 NANOSLEEP.SYNCS 0x989680 ;  /* 0x009896800000895d */ /* 0x008fea0003900000 */
[----:B------:R-:W3:Y:S02]  /*8320*/  @!P0 SYNCS.PHASECHK.TRANS64 P0, [R0+URZ+0x58], R3 ;  /* 0x00005803000085a7 */ /* 0x000ee400080010ff */
[----:B---3--:R-:W-:Y:S05]  /*8330*/  @!P0 BRA `(.L_x_131) ;  /* 0xfffffffc00f08947 */ /* 0x008fea000383ffff */
[----:B------:R-:W-:Y:S05]  /*8340*/  BRA `(.L_x_69) ;  /* 0xffffffbc00a47947 */ /* 0x000fea000383ffff */
.L_x_73:
[----:B------:R-:W-:Y:S07]  /*8350*/  MOV R3, UR13 ;  /* 0x0000000d00037c02 */ /* 0x000fee0008000f00 */
.L_x_132:
[----:B-1----:R1:W2:Y:S02]  /*8360*/  SYNCS.PHASECHK.TRANS64.TRYWAIT P3, [R3+URZ+0x40], R12 ;  /* 0x0000400c030075a7 */ /* 0x0022a400080611ff */
[----:B--2---:R-:W-:Y:S05]  /*8370*/  @!P3 NANOSLEEP.SYNCS 0x989680 ;  /* 0x009896800000b95d */ /* 0x004fea0003900000 */
[----:B------:R-:W2:Y:S02]  /*8380*/  @!P3 SYNCS.PHASECHK.TRANS64 P3, [R3+URZ+0x40], R12 ;  /* 0x0000400c0300b5a7 */ /* 0x000ea400080610ff */
[----:B--2---:R-:W-:Y:S05]  /*8390*/  @!P3 BRA `(.L_x_132) ;  /* 0xfffffffc00f0b947 */ /* 0x004fea000383ffff */
[----:B------:R-:W-:Y:S05]  /*83a0*/  BRA `(.L_x_133) ;  /* 0xffffffc000407947 */ /* 0x000fea000383ffff */
.L_x_75:
[----:B------:R-:W-:-:S07]  /*83b0*/  MOV R0, UR4 ;  /* 0x0000000400007c02 */ /* 0x000fce0008000f00 */
.L_x_134:
[----:B-1----:R1:W2:Y:S02]  /*83c0*/  SYNCS.PHASECHK.TRANS64.TRYWAIT P0, [R0+URZ], R3 ;  /* 0x00000003000075a7 */ /* 0x0022a400080011ff */
[----:B--2---:R-:W-:Y:S05]  /*83d0*/  @!P0 NANOSLEEP.SYNCS 0x989680 ;  /* 0x009896800000895d */ /* 0x004fea0003900000 */
[----:B------:R-:W2:Y:S02]  /*83e0*/  @!P0 SYNCS.PHASECHK.TRANS64 P0, [R0+URZ], R3 ;  /* 0x00000003000085a7 */ /* 0x000ea400080010ff */
[----:B--2---:R-:W-:Y:S05]  /*83f0*/  @!P0 BRA `(.L_x_134) ;  /* 0xfffffffc00f08947 */ /* 0x004fea000383ffff */
[----:B------:R-:W-:Y:S05]  /*8400*/  BRA `(.L_x_135) ;  /* 0xffffffc400447947 */ /* 0x000fea000383ffff */
.L_x_77:
[----:B--2---:R2:W4:Y:S02]  /*8410*/  SYNCS.PHASECHK.TRANS64.TRYWAIT P0, [R0+URZ+0x60], R3 ;  /* 0x00006003000075a7 */ /* 0x00452400080011ff */
[----:B----4-:R-:W-:Y:S05]  /*8420*/  @!P0 NANOSLEEP.SYNCS 0x989680 ;  /* 0x009896800000895d */ /* 0x010fea0003900000 */
[----:B------:R-:W4:Y:S02]  /*8430*/  @!P0 SYNCS.PHASECHK.TRANS64 P0, [R0+URZ+0x60], R3 ;  /* 0x00006003000085a7 */ /* 0x000f2400080010ff */
[----:B----4-:R-:W-:Y:S05]  /*8440*/  @!P0 BRA `(.L_x_77) ;  /* 0xfffffffc00f08947 */ /* 0x010fea000383ffff */
[----:B------:R-:W-:Y:S05]  /*8450*/  BRA `(.L_x_136) ;  /* 0xffffffc800347947 */ /* 0x000fea000383ffff */
.L_x_87:
[----:B-1----:R1:W2:Y:S02]  /*8460*/  SYNCS.PHASECHK.TRANS64.TRYWAIT P0, [R0+URZ+0x30], R3 ;  /* 0x00003003000075a7 */ /* 0x0022a400080011ff */
[----:B--2---:R-:W-:Y:S05]  /*8470*/  @!P0 NANOSLEEP.SYNCS 0x989680 ;  /* 0x009896800000895d */ /* 0x004fea0003900000 */
[----:B------:R-:W2:Y:S02]  /*8480*/  @!P0 SYNCS.PHASECHK.TRANS64 P0, [R0+URZ+0x30], R3 ;  /* 0x00003003000085a7 */ /* 0x000ea400080010ff */
[----:B--2---:R-:W-:Y:S05]  /*8490*/  @!P0 BRA `(.L_x_87) ;  /* 0xfffffffc00f08947 */ /* 0x004fea000383ffff */
[----:B------:R-:W-:Y:S05]  /*84a0*/  BRA `(.L_x_86) ;  /* 0xffffffd400347947 */ /* 0x000fea000383ffff */
.L_x_89:
[----:B-1----:R1:W4:Y:S02]  /*84b0*/  SYNCS.PHASECHK.TRANS64.TRYWAIT P1, [R160+URZ+0x80], R9 ;  /* 0x00008009a00075a7 */ /* 0x00232400080211ff */
[----:B----4-:R-:W-:Y:S05]  /*84c0*/  @!P1 NANOSLEEP.SYNCS 0x989680 ;  /* 0x009896800000995d */ /* 0x010fea0003900000 */
[----:B------:R-:W4:Y:S02]  /*84d0*/  @!P1 SYNCS.PHASECHK.TRANS64 P1, [R160+URZ+0x80], R9 ;  /* 0x00008009a00095a7 */ /* 0x000f2400080210ff */
[----:B----4-:R-:W-:Y:S05]  /*84e0*/  @!P1 BRA `(.L_x_89) ;  /* 0xfffffffc00f09947 */ /* 0x010fea000383ffff */
[----:B------:R-:W-:Y:S05]  /*84f0*/  BRA `(.L_x_88) ;  /* 0xffffffd400e47947 */ /* 0x000fea000383ffff */
        .weak           $__internal_0_$__cuda_sm10x_tcgen05_guardrail_trap_col_being_dealloced_not_returned_by_alloc
        .type           $__internal_0_$__cuda_sm10x_tcgen05_guardrail_trap_col_being_dealloced_not_returned_by_alloc,@function
        .size           $__internal_0_$__cuda_sm10x_tcgen05_guardrail_trap_col_being_dealloced_not_returned_by_alloc,($__internal_1_$__cuda_sm10x_tcgen05_guardrail_trap_phase_invalid_during_alloc - $__internal_0_$__cuda_sm10x_tcgen05_guardrail_trap_col_being_dealloced_not_returned_by_alloc)
$__internal_0_$__cuda_sm10x_tcgen05_guardrail_trap_col_being_dealloced_not_returned_by_alloc:
[----:B------:R-:W-:Y:S05]  /*8500*/  BPT.TRAP 0x1 ;  /* 0x000000040000795c */ /* 0x000fea0000300000 */
[----:B------:R-:W-:-:S04]  /*8510*/  HFMA2 R3, -RZ, RZ, 0, 0 ;  /* 0x00000000ff037431 */ /* 0x000fc800000001ff */
[----:B------:R-:W-:Y:S05]  /*8520*/  RET.REL.NODEC R2 `(_ZN7cutlass13device_kernelINS_4gemm6kernel13GemmUniversalIN4cute5tupleIJiiiiEEENS1_10collective13CollectiveMmaINS1_35MainloopSm100TmaUmmaWarpSpecializedILi3ELi2ELi4ENS5_IJNS4_1CILi1EEESB_SB_EEEEENS5_IJNSA_ILi64EEENSA_ILi160EEENSA_ILi128EEEEEENS_10bfloat16_tENS5_IJlSB_lEEESI_SJ_NS4_8TiledMMAINS4_8MMA_AtomIJNS4_20SM100_MMA_F16BF16_SSISI_SI_fLi64ELi160ELNS4_4UMMA5MajorE0ELSO_0ELNSN_7ScaleInE0ELSP_0EEEEEENS4_6LayoutISC_NS5_IJNSA_ILi0EEEST_ST_EEEEENS5_IJNS4_10UnderscoreESW_SW_EEEEENS4_13SM90_TMA_LOADENS4_14ComposedLayoutINS4_7SwizzleILi3ELi4ELi3EEENS4_18smem_ptr_flag_bitsILi16EEENSS_INS5_IJNSA_ILi8EEESE_EEENS5_IJSE_SB_EEEEEEEvNS4_8identityESZ_S19_vS1A_EENS_8epilogue10collective18CollectiveEpilogueINS1C_23Sm100TmaWarpSpecializedILi2ELi1ELi80ELb1ELb0EEEJSH_NS5_IJNSS_ISE_SB_EENSS_ISF_SB_EEEEESI_SJ_SI_SJ_NS1C_6fusion15FusionCallbacksIS1G_NS1K_17LinearCombinationISI_fSI_fLNS_15FloatRoundStyleE2EEESH_S1J_JEEENS4_5SM1004TMEM4LOAD26SM100_TMEM_LOAD_16dp256b4xESZ_NS10_INS11_ILi2ELi4ELi3EEES14_NSS_INS5_IJS15_NSA_ILi32EEEEEENS5_IJS1V_SB_EEEEEEENS4_17SM75_U32x4_LDSM_NENS4_14SM90_TMA_STOREES1Z_NS4_17SM90_U32x4_STSM_NENS4_39AutoVectorizingCopyWithAssumedAlignmentILi128EEEEEEvvEEEEvNT_6ParamsE) ;  /* 0xffffff7802b47950 */ /* 0x000fea0003c3ffff */
        .weak           $__internal_1_$__cuda_sm10x_tcgen05_guardrail_trap_phase_invalid_during_alloc
        .type           $__internal_1_$__cuda_sm10x_tcgen05_guardrail_trap_phase_invalid_during_alloc,@function
        .size           $__internal_1_$__cuda_sm10x_tcgen05_guardrail_trap_phase_invalid_during_alloc,($__internal_2_$__cuda_sm10x_tcgen05_guardrail_trap_unallocated_columns_being_dealloced - $__internal_1_$__cuda_sm10x_tcgen05_guardrail_trap_phase_invalid_during_alloc)
$__internal_1_$__cuda_sm10x_tcgen05_guardrail_trap_phase_invalid_during_alloc:
[----:B------:R-:W-:Y:S05]  /*8530*/  BPT.TRAP 0x1 ;  /* 0x000000040000795c */ /* 0x000fea0000300000 */
[----:B------:R-:W-:-:S04]  /*8540*/  MOV R3, 0x0 ;  /* 0x0000000000037802 */ /* 0x000fc80000000f00 */
[----:B------:R-:W-:Y:S05]  /*8550*/  RET.REL.NODEC R2 `(_ZN7cutlass13device_kernelINS_4gemm6kernel13GemmUniversalIN4cute5tupleIJiiiiEEENS1_10collective13CollectiveMmaINS1_35MainloopSm100TmaUmmaWarpSpecializedILi3ELi2ELi4ENS5_IJNS4_1CILi1EEESB_SB_EEEEENS5_IJNSA_ILi64EEENSA_ILi160EEENSA_ILi128EEEEEENS_10bfloat16_tENS5_IJlSB_lEEESI_SJ_NS4_8TiledMMAINS4_8MMA_AtomIJNS4_20SM100_MMA_F16BF16_SSISI_SI_fLi64ELi160ELNS4_4UMMA5MajorE0ELSO_0ELNSN_7ScaleInE0ELSP_0EEEEEENS4_6LayoutISC_NS5_IJNSA_ILi0EEEST_ST_EEEEENS5_IJNS4_10UnderscoreESW_SW_EEEEENS4_13SM90_TMA_LOADENS4_14ComposedLayoutINS4_7SwizzleILi3ELi4ELi3EEENS4_18smem_ptr_flag_bitsILi16EEENSS_INS5_IJNSA_ILi8EEESE_EEENS5_IJSE_SB_EEEEEEEvNS4_8identityESZ_S19_vS1A_EENS_8epilogue10collective18CollectiveEpilogueINS1C_23Sm100TmaWarpSpecializedILi2ELi1ELi80ELb1ELb0EEEJSH_NS5_IJNSS_ISE_SB_EENSS_ISF_SB_EEEEESI_SJ_SI_SJ_NS1C_6fusion15FusionCallbacksIS1G_NS1K_17LinearCombinationISI_fSI_fLNS_15FloatRoundStyleE2EEESH_S1J_JEEENS4_5SM1004TMEM4LOAD26SM100_TMEM_LOAD_16dp256b4xESZ_NS10_INS11_ILi2ELi4ELi3EEES14_NSS_INS5_IJS15_NSA_ILi32EEEEEENS5_IJS1V_SB_EEEEEEENS4_17SM75_U32x4_LDSM_NENS4_14SM90_TMA_STOREES1Z_NS4_17SM90_U32x4_STSM_NENS4_39AutoVectorizingCopyWithAssumedAlignmentILi128EEEEEEvvEEEEvNT_6ParamsE) ;  /* 0xffffff7802a87950 */ /* 0x000fea0003c3ffff */
        .weak           $__internal_2_$__cuda_sm10x_tcgen05_guardrail_trap_unallocated_columns_being_dealloced
        .type           $__internal_2_$__cuda_sm10x_tcgen05_guardrail_trap_unallocated_columns_being_dealloced,@function
        .size           $__internal_2_$__cuda_sm10x_tcgen05_guardrail_trap_unallocated_columns_being_dealloced,(.L_x_138 - $__internal_2_$__cuda_sm10x_tcgen05_guardrail_trap_unallocated_columns_being_dealloced)
$__internal_2_$__cuda_sm10x_tcgen05_guardrail_trap_unallocated_columns_being_dealloced:
[----:B------:R-:W-:Y:S05]  /*8560*/  BPT.TRAP 0x1 ;  /* 0x000000040000795c */ /* 0x000fea0000300000 */
[----:B------:R-:W-:-:S04]  /*8570*/  HFMA2 R3, -RZ, RZ, 0, 0 ;  /* 0x00000000ff037431 */ /* 0x000fc800000001ff */
[----:B------:R-:W-:Y:S05]  /*8580*/  RET.REL.NODEC R2 `(_ZN7cutlass13device_kernelINS_4gemm6kernel13GemmUniversalIN4cute5tupleIJiiiiEEENS1_10collective13CollectiveMmaINS1_35MainloopSm100TmaUmmaWarpSpecializedILi3ELi2ELi4ENS5_IJNS4_1CILi1EEESB_SB_EEEEENS5_IJNSA_ILi64EEENSA_ILi160EEENSA_ILi128EEEEEENS_10bfloat16_tENS5_IJlSB_lEEESI_SJ_NS4_8TiledMMAINS4_8MMA_AtomIJNS4_20SM100_MMA_F16BF16_SSISI_SI_fLi64ELi160ELNS4_4UMMA5MajorE0ELSO_0ELNSN_7ScaleInE0ELSP_0EEEEEENS4_6LayoutISC_NS5_IJNSA_ILi0EEEST_ST_EEEEENS5_IJNS4_10UnderscoreESW_SW_EEEEENS4_13SM90_TMA_LOADENS4_14ComposedLayoutINS4_7SwizzleILi3ELi4ELi3EEENS4_18smem_ptr_flag_bitsILi16EEENSS_INS5_IJNSA_ILi8EEESE_EEENS5_IJSE_SB_EEEEEEEvNS4_8identityESZ_S19_vS1A_EENS_8epilogue10collective18CollectiveEpilogueINS1C_23Sm100TmaWarpSpecializedILi2ELi1ELi80ELb1ELb0EEEJSH_NS5_IJNSS_ISE_SB_EENSS_ISF_SB_EEEEESI_SJ_SI_SJ_NS1C_6fusion15FusionCallbacksIS1G_NS1K_17LinearCombinationISI_fSI_fLNS_15FloatRoundStyleE2EEESH_S1J_JEEENS4_5SM1004TMEM4LOAD26SM100_TMEM_LOAD_16dp256b4xESZ_NS10_INS11_ILi2ELi4ELi3EEES14_NSS_INS5_IJS15_NSA_ILi32EEEEEENS5_IJS1V_SB_EEEEEEENS4_17SM75_U32x4_LDSM_NENS4_14SM90_TMA_STOREES1Z_NS4_17SM90_U32x4_STSM_NENS4_39AutoVectorizingCopyWithAssumedAlignmentILi128EEEEEEvvEEEEvNT_6ParamsE) ;  /* 0xffffff78029c7950 */ /* 0x000fea0003c3ffff */
.L_x_137:
[----:B------:R-:W-:-:S00]  /*8590*/  BRA `(.L_x_137) ;  /* 0xfffffffc00fc7947 */ /* 0x000fc0000383ffff */
[----:B------:R-:W-:-:S00]  /*85a0*/  NOP ;  /* 0x0000000000007918 */ /* 0x000fc00000000000 */
        /* <DEDUP_REMOVED lines=13> */
.L_x_138:


//--------------------- .nv.global.init           --------------------------
	.section	.nv.global.init,"aw",@progbits
.nv.global.init:
	.type		$str$27,@object
	.size		$str$27,($str$28 - $str$27)
$str$27:
        /*0000*/ 	.byte	0x28, 0x61, 0x64, 0x64, 0x72, 0x65, 0x73, 0x73, 0x20, 0x26, 0x20, 0x6d, 0x61, 0x73, 0x6b, 0x29
        /*0010*/ 	.byte	0x20, 0x3d, 0x3d, 0x20, 0x30, 0x00
	.type		$str$28,@object
	.size		$str$28,($str$26 - $str$28)
$str$28:
        /*0016*/ 	.byte	0x2f, 0x74, 0x6d, 0x70, 0x2f, 0x63, 0x75, 0x74, 0x6c, 0x61, 0x73, 0x73, 0x5f, 0x73, 0x77, 0x65
        /*0026*/ 	.byte	0x65, 0x70, 0x5f, 0x73, 0x72, 0x63, 0x2f, 0x69, 0x6e, 0x63, 0x6c, 0x75, 0x64, 0x65, 0x2f, 0x63
        /*0036*/ 	.byte	0x75, 0x74, 0x65, 0x2f, 0x70, 0x6f, 0x69, 0x6e, 0x74, 0x65, 0x72, 0x5f, 0x66, 0x6c, 0x61, 0x67
        /*0046*/ 	.byte	0x67, 0x65, 0x64, 0x2e, 0x68, 0x70, 0x70, 0x00
	.type		$str$26,@object
	.size		$str$26,($str$25 - $str$26)
$str$26:
        /*004e*/ 	.byte	0x2f, 0x74, 0x6d, 0x70, 0x2f, 0x63, 0x75, 0x74, 0x6c, 0x61, 0x73, 0x73, 0x5f, 0x73, 0x77, 0x65
        /*005e*/ 	.byte	0x65, 0x70, 0x5f, 0x73, 0x72, 0x63, 0x2f, 0x69, 0x6e, 0x63, 0x6c, 0x75, 0x64, 0x65, 0x2f, 0x63
        /*006e*/ 	.byte	0x75, 0x74, 0x65, 0x2f, 0x61, 0x74, 0x6f, 0x6d, 0x2f, 0x63, 0x6f, 0x70, 0x79, 0x5f, 0x74, 0x72
        /*007e*/ 	.byte	0x61, 0x69, 0x74, 0x73, 0x5f, 0x73, 0x6d, 0x31, 0x30, 0x30, 0x2e, 0x68, 0x70, 0x70, 0x00
	.type		$str$25,@object
	.size		$str$25,(__unnamed_1 - $str$25)
$str$25:
        /*008d*/ 	.byte	0x28, 0x28, 0x75, 0x69, 0x6e, 0x74, 0x33, 0x32, 0x5f, 0x74, 0x28, 0x74, 0x68, 0x72, 0x65, 0x61
        /*009d*/ 	.byte	0x64, 0x49, 0x64, 0x78, 0x2e, 0x78, 0x29, 0x20, 0x2f, 0x20, 0x33, 0x32, 0x29, 0x20, 0x25, 0x20
        /*00ad*/ 	.byte	0x34, 0x29, 0x20, 0x3d, 0x3d, 0x20, 0x28, 0x28, 0x28, 0x74, 0x6d, 0x65, 0x6d, 0x5f, 0x61, 0x64
        /*00bd*/ 	.byte	0x64, 0x72, 0x20, 0x3e, 0x3e, 0x20, 0x31, 0x36, 0x29, 0x20, 0x2f, 0x20, 0x33, 0x32, 0x29, 0x20
        /*00cd*/ 	.byte	0x25, 0x20, 0x34, 0x29, 0x00
	.type		__unnamed_1,@object
	.size		__unnamed_1,(__unnamed_2 - __unnamed_1)
__unnamed_1:
        /*00d2*/ 	.byte	0x61, 0x75, 0x74, 0x6f, 0x20, 0x63, 0x75, 0x74, 0x65, 0x3a, 0x3a, 0x61, 0x73, 0x5f, 0x70, 0x6f
        /* <DEDUP_REMOVED lines=24> */
        /*0262*/ 	.byte	0x43, 0x3c, 0x31, 0x30, 0x32, 0x34, 0x30, 0x3e, 0x3e, 0x3e, 0x3e, 0x5d, 0x00
	.type		__unnamed_2,@object
	.size		__unnamed_2,(.L_2 - __unnamed_2)
__unnamed_2:
        /* <DEDUP_REMOVED lines=45> */
        /*053f*/ 	.byte	0x3e, 0x3e, 0x3e, 0x5d, 0x00
.L_2:


//--------------------- .nv.shared._ZN7cutlass13device_kernelINS_4gemm6kernel13GemmUniversalIN4cute5tupleIJiiiiEEENS1_10collective13CollectiveMmaINS1_35MainloopSm100TmaUmmaWarpSpecializedILi3ELi2ELi4ENS5_IJNS4_1CILi1EEESB_SB_EEEEENS5_IJNSA_ILi64EEENSA_ILi160EEENSA_ILi128EEEEEENS_10bfloat16_tENS5_IJlSB_lEEESI_SJ_NS4_8TiledMMAINS4_8MMA_AtomIJNS4_20SM100_MMA_F16BF16_SSISI_SI_fLi64ELi160ELNS4_4UMMA5MajorE0ELSO_0ELNSN_7ScaleInE0ELSP_0EEEEEENS4_6LayoutISC_NS5_IJNSA_ILi0EEEST_ST_EEEEENS5_IJNS4_10UnderscoreESW_SW_EEEEENS4_13SM90_TMA_LOADENS4_14ComposedLayoutINS4_7SwizzleILi3ELi4ELi3EEENS4_18smem_ptr_flag_bitsILi16EEENSS_INS5_IJNSA_ILi8EEESE_EEENS5_IJSE_SB_EEEEEEEvNS4_8identityESZ_S19_vS1A_EENS_8epilogue10collective18CollectiveEpilogueINS1C_23Sm100TmaWarpSpecializedILi2ELi1ELi80ELb1ELb0EEEJSH_NS5_IJNSS_ISE_SB_EENSS_ISF_SB_EEEEESI_SJ_SI_SJ_NS1C_6fusion15FusionCallbacksIS1G_NS1K_17LinearCombinationISI_fSI_fLNS_15FloatRoundStyleE2EEESH_S1J_JEEENS4_5SM1004TMEM4LOAD26SM100_TMEM_LOAD_16dp256b4xESZ_NS10_INS11_ILi2ELi4ELi3EEES14_NSS_INS5_IJS15_NSA_ILi32EEEEEENS5_IJS1V_SB_EEEEEEENS4_17SM75_U32x4_LDSM_NENS4_14SM90_TMA_STOREES1Z_NS4_17SM90_U32x4_STSM_NENS4_39AutoVectorizingCopyWithAssumedAlignmentILi128EEEEEEvvEEEEvNT_6ParamsE --------------------------
	.section	.nv.shared._ZN7cutlass13device_kernelINS_4gemm6kernel13GemmUniversalIN4cute5tupleIJiiiiEEENS1_10collective13CollectiveMmaINS1_35MainloopSm100TmaUmmaWarpSpecializedILi3ELi2ELi4ENS5_IJNS4_1CILi1EEESB_SB_EEEEENS5_IJNSA_ILi64EEENSA_ILi160EEENSA_ILi128EEEEEENS_10bfloat16_tENS5_IJlSB_lEEESI_SJ_NS4_8TiledMMAINS4_8MMA_AtomIJNS4_20SM100_MMA_F16BF16_SSISI_SI_fLi64ELi160ELNS4_4UMMA5MajorE0ELSO_0ELNSN_7ScaleInE0ELSP_0EEEEEENS4_6LayoutISC_NS5_IJNSA_ILi0EEEST_ST_EEEEENS5_IJNS4_10UnderscoreESW_SW_EEEEENS4_13SM90_TMA_LOADENS4_14ComposedLayoutINS4_7SwizzleILi3ELi4ELi3EEENS4_18smem_ptr_flag_bitsILi16EEENSS_INS5_IJNSA_ILi8EEESE_EEENS5_IJSE_SB_EEEEEEEvNS4_8identityESZ_S19_vS1A_EENS_8epilogue10collective18CollectiveEpilogueINS1C_23Sm100TmaWarpSpecializedILi2ELi1ELi80ELb1ELb0EEEJSH_NS5_IJNSS_ISE_SB_EENSS_ISF_SB_EEEEESI_SJ_SI_SJ_NS1C_6fusion15FusionCallbacksIS1G_NS1K_17LinearCombinationISI_fSI_fLNS_15FloatRoundStyleE2EEESH_S1J_JEEENS4_5SM1004TMEM4LOAD26SM100_TMEM_LOAD_16dp256b4xESZ_NS10_INS11_ILi2ELi4ELi3EEES14_NSS_INS5_IJS15_NSA_ILi32EEEEEENS5_IJS1V_SB_EEEEEEENS4_17SM75_U32x4_LDSM_NENS4_14SM90_TMA_STOREES1Z_NS4_17SM90_U32x4_STSM_NENS4_39AutoVectorizingCopyWithAssumedAlignmentILi128EEEEEEvvEEEEvNT_6ParamsE,"aw",@nobits
	.sectionflags	@""
	.align	16
	.zero		1024


//--------------------- .nv.shared.reserved.0     --------------------------
	.section	.nv.shared.reserved.0,"aw",@nobits
	.weak		__nv_reservedSMEM_offset_0_alias
	.size		__nv_reservedSMEM_offset_0_alias, 0, 64
	.other		__nv_reservedSMEM_offset_0_alias,@"STO_CUDA_RESERVED_SHARED STV_DEFAULT"
__nv_reservedSMEM_offset_0_alias:
	.zero		0
.nv.shared.reserved.0:
	.zero		64
	.weak		__nv_reservedSMEM_tcgen05_partition
	.type		__nv_reservedSMEM_tcgen05_partition,@object
	.size		__nv_reservedSMEM_tcgen05_partition,(.L_0 - __nv_reservedSMEM_tcgen05_partition)
__nv_reservedSMEM_tcgen05_partition:
	.zero		32
.L_0:


//--------------------- .nv.global                --------------------------
	.section	.nv.global,"aw",@nobits
.nv.global:
	.type		_ZN39_INTERNAL_3a310bd0_4_k_cu_e98669d9_40544cute1_E,@object
	.size		_ZN39_INTERNAL_3a310bd0_4_k_cu_e98669d9_40544cute1_E,(_ZN39_INTERNAL_3a310bd0_4_k_cu_e98669d9_40544cuda3std3__45__cpo6cbeginE - _ZN39_INTERNAL_3a310bd0_4_k_cu_e98669d9_40544cute1_E)
_ZN39_INTERNAL_3a310bd0_4_k_cu_e98669d9_40544cute1_E:
	.zero		1
	.type		_ZN39_INTERNAL_3a310bd0_4_k_cu_e98669d9_40544cuda3std3__45__cpo6cbeginE,@object
	.size		_ZN39_INTERNAL_3a310bd0_4_k_cu_e98669d9_40544cuda3std3__45__cpo6cbeginE,(_ZN39_INTERNAL_3a310bd0_4_k_cu_e98669d9_40544cuda3std3__48in_placeE - _ZN39_INTERNAL_3a310bd0_4_k_cu_e98669d9_40544cuda3std3__45__cpo6cbeginE)
_ZN39_INTERNAL_3a310bd0_4_k_cu_e98669d9_40544cuda3std3__45__cpo6cbeginE:
	.zero		1
	.type		_ZN39_INTERNAL_3a310bd0_4_k_cu_e98669d9_40544cuda3std3__48in_placeE,@object
	.size		_ZN39_INTERNAL_3a310bd0_4_k_cu_e98669d9_40544cuda3std3__48in_placeE,(_ZN39_INTERNAL_3a310bd0_4_k_cu_e98669d9_40544cuda3std6ranges3__45__cpo9iter_moveE - _ZN39_INTERNAL_3a310bd0_4_k_cu_e98669d9_40544cuda3std3__48in_placeE)
_ZN39_INTERNAL_3a310bd0_4_k_cu_e98669d9_40544cuda3std3__48in_placeE:
	.zero		1
	.type		_ZN39_INTERNAL_3a310bd0_4_k_cu_e98669d9_40544cuda3std6ranges3__45__cpo9iter_moveE,@object
	.size		_ZN39_INTERNAL_3a310bd0_4_k_cu_e98669d9_40544cuda3std6ranges3__45__cpo9iter_moveE,(_ZN39_INTERNAL_3a310bd0_4_k_cu_e98669d9_40544cuda3std3__45__cpo5beginE - _ZN39_INTERNAL_3a310bd0_4_k_cu_e98669d9_40544cuda3std6ranges3__45__cpo9iter_moveE)
_ZN39_INTERNAL_3a310bd0_4_k_cu_e98669d9_40544cuda3std6ranges3__45__cpo9iter_moveE:
	.zero		1
	.type		_ZN39_INTERNAL_3a310bd0_4_k_cu_e98669d9_40544cuda3std3__45__cpo5beginE,@object
	.size		_ZN39_INTERNAL_3a310bd0_4_k_cu_e98669d9_40544cuda3std3__45__cpo5beginE,(_ZN39_INTERNAL_3a310bd0_4_k_cu_e98669d9_40544cuda3std3__441_GLOBAL__N__3a310bd0_4_k_cu_e98669d9_40546ignoreE - _ZN39_INTERNAL_3a310bd0_4_k_cu_e98669d9_40544cuda3std3__45__cpo5beginE)
_ZN39_INTERNAL_3a310bd0_4_k_cu_e98669d9_40544cuda3std3__45__cpo5beginE:
	.zero		1
	.type		_ZN39_INTERNAL_3a310bd0_4_k_cu_e98669d9_40544cuda3std3__441_GLOBAL__N__3a310bd0_4_k_cu_e98669d9_40546ignoreE,@object
	.size		_ZN39_INTERNAL_3a310bd0_4_k_cu_e98669d9_40544cuda3std3__441_GLOBAL__N__3a310bd0_4_k_cu_e98669d9_40546ignoreE,(_ZN39_INTERNAL_3a310bd0_4_k_cu_e98669d9_40544cute7productE - _ZN39_INTERNAL_3a310bd0_4_k_cu_e98669d9_40544cuda3std3__441_GLOBAL__N__3a310bd0_4_k_cu_e98669d9_40546ignoreE)
_ZN39_INTERNAL_3a310bd0_4_k_cu_e98669d9_40544cuda3std3__441_GLOBAL__N__3a310bd0_4_k_cu_e98669d9_40546ignoreE:
	.zero		1
	.type		_ZN39_INTERNAL_3a310bd0_4_k_cu_e98669d9_40544cute7productE,@object
	.size		_ZN39_INTERNAL_3a310bd0_4_k_cu_e98669d9_40544cute7productE,(_ZN39_INTERNAL_3a310bd0_4_k_cu_e98669d9_40544cuda3std3__45__cpo3endE - _ZN39_INTERNAL_3a310bd0_4_k_cu_e98669d9_40544cute7productE)
_ZN39_INTERNAL_3a310bd0_4_k_cu_e98669d9_40544cute7productE:
	.zero		1
	.type		_ZN39_INTERNAL_3a310bd0_4_k_cu_e98669d9_40544cuda3std3__45__cpo3endE,@object
	.size		_ZN39_INTERNAL_3a310bd0_4_k_cu_e98669d9_40544cuda3std3__45__cpo3endE,(_ZN39_INTERNAL_3a310bd0_4_k_cu_e98669d9_40544cuda3std3__419piecewise_constructE - _ZN39_INTERNAL_3a310bd0_4_k_cu_e98669d9_40544cuda3std3__45__cpo3endE)
_ZN39_INTERNAL_3a310bd0_4_k_cu_e98669d9_40544cuda3std3__45__cpo3endE:
	.zero		1
	.type		_ZN39_INTERNAL_3a310bd0_4_k_cu_e98669d9_40544cuda3std3__419piecewise_constructE,@object
	.size		_ZN39_INTERNAL_3a310bd0_4_k_cu_e98669d9_40544cuda3std3__419piecewise_constructE,(_ZN39_INTERNAL_3a310bd0_4_k_cu_e98669d9_40544cuda3std3__45__cpo4cendE - _ZN39_INTERNAL_3a310bd0_4_k_cu_e98669d9_40544cuda3std3__419piecewise_constructE)
_ZN39_INTERNAL_3a310bd0_4_k_cu_e98669d9_40544cuda3std3__419piecewise_constructE:
	.zero		1
	.type		_ZN39_INTERNAL_3a310bd0_4_k_cu_e98669d9_40544cuda3std3__45__cpo4cendE,@object
	.size		_ZN39_INTERNAL_3a310bd0_4_k_cu_e98669d9_40544cuda3std3__45__cpo4cendE,(_ZN39_INTERNAL_3a310bd0_4_k_cu_e98669d9_40544cuda3std6ranges3__45__cpo4swapE - _ZN39_INTERNAL_3a310bd0_4_k_cu_e98669d9_40544cuda3std3__45__cpo4cendE)
_ZN39_INTERNAL_3a310bd0_4_k_cu_e98669d9_40544cuda3std3__45__cpo4cendE:
	.zero		1
	.type		_ZN39_INTERNAL_3a310bd0_4_k_cu_e98669d9_40544cuda3std6ranges3__45__cpo4swapE,@object
	.size		_ZN39_INTERNAL_3a310bd0_4_k_cu_e98669d9_40544cuda3std6ranges3__45__cpo4swapE,(.L_10 - _ZN39_INTERNAL_3a310bd0_4_k_cu_e98669d9_40544cuda3std6ranges3__45__cpo4swapE)
_ZN39_INTERNAL_3a310bd0_4_k_cu_e98669d9_40544cuda3std6ranges3__45__cpo4swapE:
	.zero		1
.L_10:


//--------------------- .nv.constant0._ZN7cutlass13device_kernelINS_4gemm6kernel13GemmUniversalIN4cute5tupleIJiiiiEEENS1_10collective13CollectiveMmaINS1_35MainloopSm100TmaUmmaWarpSpecializedILi3ELi2ELi4ENS5_IJNS4_1CILi1EEESB_SB_EEEEENS5_IJNSA_ILi64EEENSA_ILi160EEENSA_ILi128EEEEEENS_10bfloat16_tENS5_IJlSB_lEEESI_SJ_NS4_8TiledMMAINS4_8MMA_AtomIJNS4_20SM100_MMA_F16BF16_SSISI_SI_fLi64ELi160ELNS4_4UMMA5MajorE0ELSO_0ELNSN_7ScaleInE0ELSP_0EEEEEENS4_6LayoutISC_NS5_IJNSA_ILi0EEEST_ST_EEEEENS5_IJNS4_10UnderscoreESW_SW_EEEEENS4_13SM90_TMA_LOADENS4_14ComposedLayoutINS4_7SwizzleILi3ELi4ELi3EEENS4_18smem_ptr_flag_bitsILi16EEENSS_INS5_IJNSA_ILi8EEESE_EEENS5_IJSE_SB_EEEEEEEvNS4_8identityESZ_S19_vS1A_EENS_8epilogue10collective18CollectiveEpilogueINS1C_23Sm100TmaWarpSpecializedILi2ELi1ELi80ELb1ELb0EEEJSH_NS5_IJNSS_ISE_SB_EENSS_ISF_SB_EEEEESI_SJ_SI_SJ_NS1C_6fusion15FusionCallbacksIS1G_NS1K_17LinearCombinationISI_fSI_fLNS_15FloatRoundStyleE2EEESH_S1J_JEEENS4_5SM1004TMEM4LOAD26SM100_TMEM_LOAD_16dp256b4xESZ_NS10_INS11_ILi2ELi4ELi3EEES14_NSS_INS5_IJS15_NSA_ILi32EEEEEENS5_IJS1V_SB_EEEEEEENS4_17SM75_U32x4_LDSM_NENS4_14SM90_TMA_STOREES1Z_NS4_17SM90_U32x4_STSM_NENS4_39AutoVectorizingCopyWithAssumedAlignmentILi128EEEEEEvvEEEEvNT_6ParamsE --------------------------
	.section	.nv.constant0._ZN7cutlass13device_kernelINS_4gemm6kernel13GemmUniversalIN4cute5tupleIJiiiiEEENS1_10collective13CollectiveMmaINS1_35MainloopSm100TmaUmmaWarpSpecializedILi3ELi2ELi4ENS5_IJNS4_1CILi1EEESB_SB_EEEEENS5_IJNSA_ILi64EEENSA_ILi160EEENSA_ILi128EEEEEENS_10bfloat16_tENS5_IJlSB_lEEESI_SJ_NS4_8TiledMMAINS4_8MMA_AtomIJNS4_20SM100_MMA_F16BF16_SSISI_SI_fLi64ELi160ELNS4_4UMMA5MajorE0ELSO_0ELNSN_7ScaleInE0ELSP_0EEEEEENS4_6LayoutISC_NS5_IJNSA_ILi0EEEST_ST_EEEEENS5_IJNS4_10UnderscoreESW_SW_EEEEENS4_13SM90_TMA_LOADENS4_14ComposedLayoutINS4_7SwizzleILi3ELi4ELi3EEENS4_18smem_ptr_flag_bitsILi16EEENSS_INS5_IJNSA_ILi8EEESE_EEENS5_IJSE_SB_EEEEEEEvNS4_8identityESZ_S19_vS1A_EENS_8epilogue10collective18CollectiveEpilogueINS1C_23Sm100TmaWarpSpecializedILi2ELi1ELi80ELb1ELb0EEEJSH_NS5_IJNSS_ISE_SB_EENSS_ISF_SB_EEEEESI_SJ_SI_SJ_NS1C_6fusion15FusionCallbacksIS1G_NS1K_17LinearCombinationISI_fSI_fLNS_15FloatRoundStyleE2EEESH_S1J_JEEENS4_5SM1004TMEM4LOAD26SM100_TMEM_LOAD_16dp256b4xESZ_NS10_INS11_ILi2ELi4ELi3EEES14_NSS_INS5_IJS15_NSA_ILi32EEEEEENS5_IJS1V_SB_EEEEEEENS4_17SM75_U32x4_LDSM_NENS4_14SM90_TMA_STOREES1Z_NS4_17SM90_U32x4_STSM_NENS4_39AutoVectorizingCopyWithAssumedAlignmentILi128EEEEEEvvEEEEvNT_6ParamsE,"a",@progbits
	.sectionflags	@""
	.align	4
.nv.constant0._ZN7cutlass13device_kernelINS_4gemm6kernel13GemmUniversalIN4cute5tupleIJiiiiEEENS1_10collective13CollectiveMmaINS1_35MainloopSm100TmaUmmaWarpSpecializedILi3ELi2ELi4ENS5_IJNS4_1CILi1EEESB_SB_EEEEENS5_IJNSA_ILi64EEENSA_ILi160EEENSA_ILi128EEEEEENS_10bfloat16_tENS5_IJlSB_lEEESI_SJ_NS4_8TiledMMAINS4_8MMA_AtomIJNS4_20SM100_MMA_F16BF16_SSISI_SI_fLi64ELi160ELNS4_4UMMA5MajorE0ELSO_0ELNSN_7ScaleInE0ELSP_0EEEEEENS4_6LayoutISC_NS5_IJNSA_ILi0EEEST_ST_EEEEENS5_IJNS4_10UnderscoreESW_SW_EEEEENS4_13SM90_TMA_LOADENS4_14ComposedLayoutINS4_7SwizzleILi3ELi4ELi3EEENS4_18smem_ptr_flag_bitsILi16EEENSS_INS5_IJNSA_ILi8EEESE_EEENS5_IJSE_SB_EEEEEEEvNS4_8identityESZ_S19_vS1A_EENS_8epilogue10collective18CollectiveEpilogueINS1C_23Sm100TmaWarpSpecializedILi2ELi1ELi80ELb1ELb0EEEJSH_NS5_IJNSS_ISE_SB_EENSS_ISF_SB_EEEEESI_SJ_SI_SJ_NS1C_6fusion15FusionCallbacksIS1G_NS1K_17LinearCombinationISI_fSI_fLNS_15FloatRoundStyleE2EEESH_S1J_JEEENS4_5SM1004TMEM4LOAD26SM100_TMEM_LOAD_16dp256b4xESZ_NS10_INS11_ILi2ELi4ELi3EEES14_NSS_INS5_IJS15_NSA_ILi32EEEEEENS5_IJS1V_SB_EEEEEEENS4_17SM75_U32x4_LDSM_NENS4_14SM90_TMA_STOREES1Z_NS4_17SM90_U32x4_STSM_NENS4_39AutoVectorizingCopyWithAssumedAlignmentILi128EEEEEEvvEEEEvNT_6ParamsE:
	.zero		2944


//--------------------- SYMBOLS --------------------------

	.type		.nv.reservedSmem.offset0,@object
	.size		.nv.reservedSmem.offset0,0x4
	.type		.nv.reservedSmem.cap,@object
	.size		.nv.reservedSmem.cap,0x4
	.type		__assertfail,@function
